	.target	sm_90a

	.elftype	@"ET_EXEC"


//--------------------- .note.nv.tkinfo           --------------------------
	.section	.note.nv.tkinfo,"",@"SHT_NOTE"
	.sectionflags	@"SHF_NOTE_NV_TKINFO"
	.tkinfo
        /*0018*/ 	.word	0x00000002
        /*0030*/ 	.string	""
        /*0030*/ 	.string	"ptxas"
        /*0030*/ 	.string	"Cuda compilation tools, release 13.0, V13.0.88"
        /*0030*/ 	.string	"Build cuda_13.0.r13.0/compiler.36424714_0"
        /*0030*/ 	.string	"-arch sm_90a -m 64 "



//--------------------- .note.nv.cuinfo           --------------------------
	.section	.note.nv.cuinfo,"",@"SHT_NOTE"
	.sectionflags	@"SHF_NOTE_NV_CUINFO"
        /*0018*/ 	.short	0x0002
        /*001a*/ 	.short	0x005a
        /*001c*/ 	.short	0x0082
	.zero		2


//--------------------- .nv.info                  --------------------------
	.section	.nv.info,"",@"SHT_CUDA_INFO"
	.align	4


	//----- nvinfo : EIATTR_REGCOUNT
	.align		4
        /*0000*/ 	.byte	0x04, 0x2f
        /*0002*/ 	.short	(.L_15 - .L_14)
	.align		4
.L_14:
        /*0004*/ 	.word	index@(_ZN7cutlass13device_kernelINS_4gemm6kernel13GemmUniversalIN4cute5tupleIJiiiiEEENS1_10collective13CollectiveMmaINS1_34MainloopSm90TmaGmmaWarpSpecializedILi3ENS5_IJNS4_1CILi1EEESB_SB_EEENS1_32KernelTmaWarpSpecializedPingpongEEENS5_IJNSA_ILi64EEENSA_ILi224EEENSA_ILi256EEEEEEaNS5_IJlSB_lEEEaSJ_NS4_8TiledMMAINS4_8MMA_AtomIJNS4_4SM904GMMA26MMA_64x32x32_S32S8S8_SS_TNEEEENS4_6LayoutISC_NS5_IJNSA_ILi0EEESR_SR_EEEEENS5_IJNS4_10UnderscoreESU_SU_EEEEENS4_13SM90_TMA_LOADENS4_14ComposedLayoutINS4_7SwizzleILi3ELi4ELi3EEENS4_18smem_ptr_flag_bitsILi8EEENSQ_INS5_IJNSA_ILi8EEENSA_ILi128EEEEEENS5_IJS14_SB_EEEEEEEvNS4_8identityESX_S18_vS19_EENS_8epilogue10collective6detail29Sm90TmaWarpSpecializedAdapterINS1C_15DefaultEpilogueIaSJ_SJ_NS1B_6thread17LinearCombinationIaLi1EiiLNS1G_9ScaleType4KindE0ELNS_15FloatRoundStyleE2EaEENS1_15EpilogueDefaultEEEEEvvEEEEvNT_6ParamsE)
        /*0008*/ 	.word	0x000000a8


	//----- nvinfo : EIATTR_FRAME_SIZE
	.align		4
.L_15:
        /*000c*/ 	.byte	0x04, 0x11
        /*000e*/ 	.short	(.L_17 - .L_16)
	.align		4
.L_16:
        /*0010*/ 	.word	index@(_ZN7cutlass13device_kernelINS_4gemm6kernel13GemmUniversalIN4cute5tupleIJiiiiEEENS1_10collective13CollectiveMmaINS1_34MainloopSm90TmaGmmaWarpSpecializedILi3ENS5_IJNS4_1CILi1EEESB_SB_EEENS1_32KernelTmaWarpSpecializedPingpongEEENS5_IJNSA_ILi64EEENSA_ILi224EEENSA_ILi256EEEEEEaNS5_IJlSB_lEEEaSJ_NS4_8TiledMMAINS4_8MMA_AtomIJNS4_4SM904GMMA26MMA_64x32x32_S32S8S8_SS_TNEEEENS4_6LayoutISC_NS5_IJNSA_ILi0EEESR_SR_EEEEENS5_IJNS4_10UnderscoreESU_SU_EEEEENS4_13SM90_TMA_LOADENS4_14ComposedLayoutINS4_7SwizzleILi3ELi4ELi3EEENS4_18smem_ptr_flag_bitsILi8EEENSQ_INS5_IJNSA_ILi8EEENSA_ILi128EEEEEENS5_IJS14_SB_EEEEEEEvNS4_8identityESX_S18_vS19_EENS_8epilogue10collective6detail29Sm90TmaWarpSpecializedAdapterINS1C_15DefaultEpilogueIaSJ_SJ_NS1B_6thread17LinearCombinationIaLi1EiiLNS1G_9ScaleType4KindE0ELNS_15FloatRoundStyleE2EaEENS1_15EpilogueDefaultEEEEEvvEEEEvNT_6ParamsE)
        /*0014*/ 	.word	0x00000008


	//----- nvinfo : EIATTR_MIN_STACK_SIZE
	.align		4
.L_17:
        /*0018*/ 	.byte	0x04, 0x12
        /*001a*/ 	.short	(.L_19 - .L_18)
	.align		4
.L_18:
        /*001c*/ 	.word	index@(_ZN7cutlass13device_kernelINS_4gemm6kernel13GemmUniversalIN4cute5tupleIJiiiiEEENS1_10collective13CollectiveMmaINS1_34MainloopSm90TmaGmmaWarpSpecializedILi3ENS5_IJNS4_1CILi1EEESB_SB_EEENS1_32KernelTmaWarpSpecializedPingpongEEENS5_IJNSA_ILi64EEENSA_ILi224EEENSA_ILi256EEEEEEaNS5_IJlSB_lEEEaSJ_NS4_8TiledMMAINS4_8MMA_AtomIJNS4_4SM904GMMA26MMA_64x32x32_S32S8S8_SS_TNEEEENS4_6LayoutISC_NS5_IJNSA_ILi0EEESR_SR_EEEEENS5_IJNS4_10UnderscoreESU_SU_EEEEENS4_13SM90_TMA_LOADENS4_14ComposedLayoutINS4_7SwizzleILi3ELi4ELi3EEENS4_18smem_ptr_flag_bitsILi8EEENSQ_INS5_IJNSA_ILi8EEENSA_ILi128EEEEEENS5_IJS14_SB_EEEEEEEvNS4_8identityESX_S18_vS19_EENS_8epilogue10collective6detail29Sm90TmaWarpSpecializedAdapterINS1C_15DefaultEpilogueIaSJ_SJ_NS1B_6thread17LinearCombinationIaLi1EiiLNS1G_9ScaleType4KindE0ELNS_15FloatRoundStyleE2EaEENS1_15EpilogueDefaultEEEEEvvEEEEvNT_6ParamsE)
        /*0020*/ 	.word	0x00000008
.L_19:


//--------------------- .nv.compat                --------------------------
	.section	.nv.compat,"",@"SHT_CUDA_COMPAT_INFO"
	.align	4
        /*0000*/ 	.byte	0x02, 0x09, 0x01, 0x00, 0x02, 0x02, 0x04, 0x00, 0x02, 0x05, 0x05, 0x00, 0x03, 0x07, 0x01, 0x01
        /*0010*/ 	.byte	0x02, 0x03, 0x01, 0x00, 0x02, 0x06, 0x01, 0x00, 0x04, 0x0b, 0x08, 0x00, 0x00, 0x00, 0x00, 0x00
        /*0020*/ 	.byte	0x00, 0x00, 0x00, 0x00


//--------------------- .nv.info._ZN7cutlass13device_kernelINS_4gemm6kernel13GemmUniversalIN4cute5tupleIJiiiiEEENS1_10collective13CollectiveMmaINS1_34MainloopSm90TmaGmmaWarpSpecializedILi3ENS5_IJNS4_1CILi1EEESB_SB_EEENS1_32KernelTmaWarpSpecializedPingpongEEENS5_IJNSA_ILi64EEENSA_ILi224EEENSA_ILi256EEEEEEaNS5_IJlSB_lEEEaSJ_NS4_8TiledMMAINS4_8MMA_AtomIJNS4_4SM904GMMA26MMA_64x32x32_S32S8S8_SS_TNEEEENS4_6LayoutISC_NS5_IJNSA_ILi0EEESR_SR_EEEEENS5_IJNS4_10UnderscoreESU_SU_EEEEENS4_13SM90_TMA_LOADENS4_14ComposedLayoutINS4_7SwizzleILi3ELi4ELi3EEENS4_18smem_ptr_flag_bitsILi8EEENSQ_INS5_IJNSA_ILi8EEENSA_ILi128EEEEEENS5_IJS14_SB_EEEEEEEvNS4_8identityESX_S18_vS19_EENS_8epilogue10collective6detail29Sm90TmaWarpSpecializedAdapterINS1C_15DefaultEpilogueIaSJ_SJ_NS1B_6thread17LinearCombinationIaLi1EiiLNS1G_9ScaleType4KindE0ELNS_15FloatRoundStyleE2EaEENS1_15EpilogueDefaultEEEEEvvEEEEvNT_6ParamsE --------------------------
	.section	.nv.info._ZN7cutlass13device_kernelINS_4gemm6kernel13GemmUniversalIN4cute5tupleIJiiiiEEENS1_10collective13CollectiveMmaINS1_34MainloopSm90TmaGmmaWarpSpecializedILi3ENS5_IJNS4_1CILi1EEESB_SB_EEENS1_32KernelTmaWarpSpecializedPingpongEEENS5_IJNSA_ILi64EEENSA_ILi224EEENSA_ILi256EEEEEEaNS5_IJlSB_lEEEaSJ_NS4_8TiledMMAINS4_8MMA_AtomIJNS4_4SM904GMMA26MMA_64x32x32_S32S8S8_SS_TNEEEENS4_6LayoutISC_NS5_IJNSA_ILi0EEESR_SR_EEEEENS5_IJNS4_10UnderscoreESU_SU_EEEEENS4_13SM90_TMA_LOADENS4_14ComposedLayoutINS4_7SwizzleILi3ELi4ELi3EEENS4_18smem_ptr_flag_bitsILi8EEENSQ_INS5_IJNSA_ILi8EEENSA_ILi128EEEEEENS5_IJS14_SB_EEEEEEEvNS4_8identityESX_S18_vS19_EENS_8epilogue10collective6detail29Sm90TmaWarpSpecializedAdapterINS1C_15DefaultEpilogueIaSJ_SJ_NS1B_6thread17LinearCombinationIaLi1EiiLNS1G_9ScaleType4KindE0ELNS_15FloatRoundStyleE2EaEENS1_15EpilogueDefaultEEEEEvvEEEEvNT_6ParamsE,"",@"SHT_CUDA_INFO"
	.sectionflags	@""
	.align	4


	//----- nvinfo : EIATTR_CUDA_API_VERSION
	.align		4
        /*0000*/ 	.byte	0x04, 0x37
        /*0002*/ 	.short	(.L_21 - .L_20)
.L_20:
        /*0004*/ 	.word	0x00000082


	//----- nvinfo : EIATTR_KPARAM_INFO
	.align		4
.L_21:
        /*0008*/ 	.byte	0x04, 0x17
        /*000a*/ 	.short	(.L_23 - .L_22)
.L_22:
        /*000c*/ 	.word	0x00000000
        /*0010*/ 	.short	0x0000
        /*0012*/ 	.short	0x0070
        /*0014*/ 	.byte	0x00, 0xf0, 0x01, 0x10


	//----- nvinfo : EIATTR_SPARSE_MMA_MASK
	.align		4
.L_23:
        /*0018*/ 	.byte	0x03, 0x50
        /*001a*/ 	.short	0x0000


	//----- nvinfo : EIATTR_MAXREG_COUNT
	.align		4
        /*001c*/ 	.byte	0x03, 0x1b
        /*001e*/ 	.short	0x00a8


	//----- nvinfo : EIATTR_NUM_BARRIERS
	.align		4
        /*0020*/ 	.byte	0x02, 0x4c
        /*0022*/ 	.byte	0x01
	.zero		1


	//----- nvinfo : EIATTR_EXTERNS
	.align		4
        /*0024*/ 	.byte	0x04, 0x0f
        /*0026*/ 	.short	(.L_25 - .L_24)


	//   ....[0]....
	.align		4
.L_24:
        /*0028*/ 	.word	index@(__assertfail)


	//----- nvinfo : EIATTR_ANNOTATIONS
	.align		4
.L_25:
        /*002c*/ 	.byte	0x04, 0x55
        /*002e*/ 	.short	(.L_27 - .L_26)


	//   ....[0]....
.L_26:
        /*0030*/ 	.word	0x00000001
        /*0034*/ 	.byte	0xb0, 0x0a, 0x00, 0x00, 0x01, 0x00, 0x00, 0x00, 0xb0, 0xa5, 0x00, 0x00, 0x01, 0x00, 0x00, 0x00
        /*0044*/ 	.byte	0x80, 0xb2, 0x00, 0x00


	//----- nvinfo : EIATTR_MERCURY_ISA_VERSION
	.align		4
.L_27:
        /*0048*/ 	.byte	0x03, 0x5f
        /*004a*/ 	.short	0x0101


	//----- nvinfo : EIATTR_INT_WARP_WIDE_INSTR_OFFSETS
	.align		4
        /*004c*/ 	.byte	0x04, 0x31
        /*004e*/ 	.short	(.L_29 - .L_28)


	//   ....[0]....
.L_28:
        /*0050*/ 	.word	0x000003c0


	//   ....[1]....
        /*0054*/ 	.word	0x000003e0


	//   ....[2]....
        /*0058*/ 	.word	0x00000460


	//   ....[3]....
        /*005c*/ 	.word	0x00000470


	//   ....[4]....
        /*0060*/ 	.word	0x00000480


	//   ....[5]....
        /*0064*/ 	.word	0x000004a0


	//   ....[6]....
        /*0068*/ 	.word	0x00000530


	//   ....[7]....
        /*006c*/ 	.word	0x00000550


	//----- nvinfo : EIATTR_COOP_GROUP_MASK_REGIDS
	.align		4
.L_29:
        /*0070*/ 	.byte	0x04, 0x29
        /*0072*/ 	.short	(.L_31 - .L_30)


	//   ....[0]....
.L_30:
        /*0074*/ 	.word	0xffffffff


	//   ....[1]....
        /*0078*/ 	.word	0xffffffff


	//   ....[2]....
        /*007c*/ 	.word	0xffffffff


	//   ....[3]....
        /*0080*/ 	.word	0xffffffff


	//   ....[4]....
        /*0084*/ 	.word	0xffffffff


	//   ....[5]....
        /*0088*/ 	.word	0xffffffff


	//----- nvinfo : EIATTR_COOP_GROUP_INSTR_OFFSETS
	.align		4
.L_31:
        /*008c*/ 	.byte	0x04, 0x28
        /*008e*/ 	.short	(.L_33 - .L_32)


	//   ....[0]....
.L_32:
        /*0090*/ 	.word	0x00000070


	//   ....[1]....
        /*0094*/ 	.word	0x00000080


	//   ....[2]....
        /*0098*/ 	.word	0x00000140


	//   ....[3]....
        /*009c*/ 	.word	0x000002b0


	//   ....[4]....
        /*00a0*/ 	.word	0x000002f0


	//   ....[5]....
        /*00a4*/ 	.word	0x00000340


	//----- nvinfo : EIATTR_REG_RECONFIG
	.align		4
.L_33:
        /*00a8*/ 	.byte	0x01, 0x54
	.zero		2


	//----- nvinfo : EIATTR_SYSCALL_OFFSETS
	.align		4
        /*00ac*/ 	.byte	0x04, 0x46
        /*00ae*/ 	.short	(.L_35 - .L_34)


	//   ....[0]....
.L_34:
        /*00b0*/ 	.word	0x00001550


	//----- nvinfo : EIATTR_MBARRIER_INSTR_OFFSETS
	.align		4
.L_35:
        /*00b4*/ 	.byte	0x04, 0x39
        /*00b6*/ 	.short	(.L_37 - .L_36)


	//   ....[0]....
.L_36:
        /*00b8*/ 	.word	0x00000240
        /*00bc*/ 	.word	0x000000ff
        /*00c0*/ 	.word	0x00000000
        /*00c4*/ 	.short	0x0100
        /*00c6*/ 	.byte	0x08
	.zero		1


	//   ....[1]....
        /*00c8*/ 	.word	0x00000250
        /*00cc*/ 	.word	0x000000ff
        /*00d0*/ 	.word	0x00000018
        /*00d4*/ 	.short	0x0100
        /*00d6*/ 	.byte	0x08
	.zero		1


	//   ....[2]....
        /*00d8*/ 	.word	0x00000260
        /*00dc*/ 	.word	0x000000ff
        /*00e0*/ 	.word	0x00000008
        /*00e4*/ 	.short	0x0100
        /*00e6*/ 	.byte	0x08
	.zero		1


	//   ....[3]....
        /*00e8*/ 	.word	0x00000270
        /*00ec*/ 	.word	0x000000ff
        /*00f0*/ 	.word	0x00000020
        /*00f4*/ 	.short	0x0100
        /*00f6*/ 	.byte	0x08
	.zero		1


	//   ....[4]....
        /*00f8*/ 	.word	0x00000280
        /*00fc*/ 	.word	0x000000ff
        /*0100*/ 	.word	0x00000010
        /*0104*/ 	.short	0x0100
        /*0106*/ 	.byte	0x08
	.zero		1


	//   ....[5]....
        /*0108*/ 	.word	0x00000290
        /*010c*/ 	.word	0x000000ff
        /*0110*/ 	.word	0x00000028
        /*0114*/ 	.short	0x0100
        /*0116*/ 	.byte	0x08
	.zero		1


	//   ....[6]....
        /*0118*/ 	.word	0x00000590
        /*011c*/ 	.word	0x000000ff
        /*0120*/ 	.word	0x00000060
        /*0124*/ 	.short	0x0100
        /*0126*/ 	.byte	0x08
	.zero		1


	//   ....[7]....
        /*0128*/ 	.word	0x00000600
        /*012c*/ 	.word	0x000000ff
        /*0130*/ 	.word	0x00000068
        /*0134*/ 	.short	0x0100
        /*0136*/ 	.byte	0x08
	.zero		1


	//   ....[8]....
        /*0138*/ 	.word	0x00000620
        /*013c*/ 	.word	0x000000ff
        /*0140*/ 	.word	0x00000040
        /*0144*/ 	.short	0x0100
        /*0146*/ 	.byte	0x09
	.zero		1


	//   ....[9]....
        /*0148*/ 	.word	0x00000630
        /*014c*/ 	.word	0x000000ff
        /*0150*/ 	.word	0x00000048
        /*0154*/ 	.short	0x0100
        /*0156*/ 	.byte	0x09
	.zero		1


	//   ....[10]....
        /*0158*/ 	.word	0x00000640
        /*015c*/ 	.word	0x000000ff
        /*0160*/ 	.word	0x00000050
        /*0164*/ 	.short	0x0100
        /*0166*/ 	.byte	0x09
	.zero		1


	//   ....[11]....
        /*0168*/ 	.word	0x00000650
        /*016c*/ 	.word	0x000000ff
        /*0170*/ 	.word	0x00000058
        /*0174*/ 	.short	0x0100
        /*0176*/ 	.byte	0x09
	.zero		1


	//   ....[12]....
        /*0178*/ 	.word	0x00001430
        /*017c*/ 	.word	0x0000008d
        /*0180*/ 	.word	0x00000000
        /*0184*/ 	.short	0x010a
        /*0186*/ 	.byte	0x29
	.zero		1


	//   ....[13]....
        /*0188*/ 	.word	0x000015e0
        /*018c*/ 	.word	0x00000003
        /*0190*/ 	.word	0x00000000
        /*0194*/ 	.short	0x010a
        /*0196*/ 	.byte	0x3f
	.zero		1


	//   ....[14]....
        /*0198*/ 	.word	0x00001640
        /*019c*/ 	.word	0x00000003
        /*01a0*/ 	.word	0x00000000
        /*01a4*/ 	.short	0x010a
        /*01a6*/ 	.byte	0x3f
	.zero		1


	//   ....[15]....
        /*01a8*/ 	.word	0x00002e00
        /*01ac*/ 	.word	0x000000ff
        /*01b0*/ 	.word	0x00000000
        /*01b4*/ 	.short	0x010a
        /*01b6*/ 	.byte	0x08
	.zero		1


	//   ....[16]....
        /*01b8*/ 	.word	0x00002e40
        /*01bc*/ 	.word	0x000000ff
        /*01c0*/ 	.word	0x00000000
        /*01c4*/ 	.short	0x010a
        /*01c6*/ 	.byte	0x08
	.zero		1


	//   ....[17]....
        /*01c8*/ 	.word	0x00004460
        /*01cc*/ 	.word	0x000000ff
        /*01d0*/ 	.word	0x00000000
        /*01d4*/ 	.short	0x0101
        /*01d6*/ 	.byte	0x08
	.zero		1


	//   ....[18]....
        /*01d8*/ 	.word	0x00004550
        /*01dc*/ 	.word	0x0000008e
        /*01e0*/ 	.word	0x00000000
        /*01e4*/ 	.short	0x0101
        /*01e6*/ 	.byte	0x2a
	.zero		1


	//   ....[19]....
        /*01e8*/ 	.word	0x00004620
        /*01ec*/ 	.word	0x000000ff
        /*01f0*/ 	.word	0x00000000
        /*01f4*/ 	.short	0x0101
        /*01f6*/ 	.byte	0x06
	.zero		1


	//   ....[20]....
        /*01f8*/ 	.word	0x000046d0
        /*01fc*/ 	.word	0x0000008d
        /*0200*/ 	.word	0x00000010
        /*0204*/ 	.short	0x010a
        /*0206*/ 	.byte	0x29
	.zero		1


	//   ....[21]....
        /*0208*/ 	.word	0x0000a5d0
        /*020c*/ 	.word	0x00000090
        /*0210*/ 	.word	0x00000000
        /*0214*/ 	.short	0x0101
        /*0216*/ 	.byte	0x2a
	.zero		1


	//   ....[22]....
        /*0218*/ 	.word	0x0000af30
        /*021c*/ 	.word	0x0000000a
        /*0220*/ 	.word	0x00000018
        /*0224*/ 	.short	0x010a
        /*0226*/ 	.byte	0x3f
	.zero		1


	//   ....[23]....
        /*0228*/ 	.word	0x0000b390
        /*022c*/ 	.word	0x00000005
        /*0230*/ 	.word	0x00000068
        /*0234*/ 	.short	0x0101
        /*0236*/ 	.byte	0x3f
	.zero		1


	//   ....[24]....
        /*0238*/ 	.word	0x0000bb10
        /*023c*/ 	.word	0x00000009
        /*0240*/ 	.word	0x00000000
        /*0244*/ 	.short	0x010a
        /*0246*/ 	.byte	0x3f
	.zero		1


	//   ....[25]....
        /*0248*/ 	.word	0x0000bb90
        /*024c*/ 	.word	0x00000006
        /*0250*/ 	.word	0x00000000
        /*0254*/ 	.short	0x010a
        /*0256*/ 	.byte	0x3f
	.zero		1


	//   ....[26]....
        /*0258*/ 	.word	0x0000bc20
        /*025c*/ 	.word	0x00000003
        /*0260*/ 	.word	0x00000000
        /*0264*/ 	.short	0x010a
        /*0266*/ 	.byte	0x3f
	.zero		1


	//   ....[27]....
        /*0268*/ 	.word	0x0000bc80
        /*026c*/ 	.word	0x0000008f
        /*0270*/ 	.word	0x00000000
        /*0274*/ 	.short	0x010a
        /*0276*/ 	.byte	0x3f
	.zero		1


	//   ....[28]....
        /*0278*/ 	.word	0x0000bcd0
        /*027c*/ 	.word	0x00000003
        /*0280*/ 	.word	0x00000000
        /*0284*/ 	.short	0x010a
        /*0286*/ 	.byte	0x3f
	.zero		1


	//   ....[29]....
        /*0288*/ 	.word	0x0000bd30
        /*028c*/ 	.word	0x00000004
        /*0290*/ 	.word	0x00000000
        /*0294*/ 	.short	0x010a
        /*0296*/ 	.byte	0x3f
	.zero		1


	//   ....[30]....
        /*0298*/ 	.word	0x0000bd80
        /*029c*/ 	.word	0x0000008f
        /*02a0*/ 	.word	0x00000010
        /*02a4*/ 	.short	0x010a
        /*02a6*/ 	.byte	0x3f
	.zero		1


	//   ....[31]....
        /*02a8*/ 	.word	0x0000be50
        /*02ac*/ 	.word	0x0000000a
        /*02b0*/ 	.word	0x00000018
        /*02b4*/ 	.short	0x010a
        /*02b6*/ 	.byte	0x3f
	.zero		1


	//   ....[32]....
        /*02b8*/ 	.word	0x0000bf20
        /*02bc*/ 	.word	0x00000009
        /*02c0*/ 	.word	0x00000000
        /*02c4*/ 	.short	0x010a
        /*02c6*/ 	.byte	0x3f
	.zero		1


	//   ....[33]....
        /*02c8*/ 	.word	0x0000bf70
        /*02cc*/ 	.word	0x00000006
        /*02d0*/ 	.word	0x00000000
        /*02d4*/ 	.short	0x010a
        /*02d6*/ 	.byte	0x3f
	.zero		1


	//----- nvinfo : EIATTR_NUM_MBARRIERS
	.align		4
.L_37:
        /*02d8*/ 	.byte	0x03, 0x38
        /*02da*/ 	.short	0x000c


	//----- nvinfo : EIATTR_EXIT_INSTR_OFFSETS
	.align		4
        /*02dc*/ 	.byte	0x04, 0x1c
        /*02de*/ 	.short	(.L_39 - .L_38)


	//   ....[0]....
.L_38:
        /*02e0*/ 	.word	0x00001160


	//   ....[1]....
        /*02e4*/ 	.word	0x000011c0


	//   ....[2]....
        /*02e8*/ 	.word	0x0000ac60


	//   ....[3]....
        /*02ec*/ 	.word	0x0000ac90


	//   ....[4]....
        /*02f0*/ 	.word	0x0000bc70


	//----- nvinfo : EIATTR_MAX_THREADS
	.align		4
.L_39:
        /*02f4*/ 	.byte	0x04, 0x05
        /*02f6*/ 	.short	(.L_41 - .L_40)
.L_40:
        /*02f8*/ 	.word	0x00000180
        /*02fc*/ 	.word	0x00000001
        /*0300*/ 	.word	0x00000001


	//----- nvinfo : EIATTR_CRS_STACK_SIZE
	.align		4
.L_41:
        /*0304*/ 	.byte	0x04, 0x1e
        /*0306*/ 	.short	(.L_43 - .L_42)
.L_42:
        /*0308*/ 	.word	0x00000000


	//----- nvinfo : EIATTR_CBANK_PARAM_SIZE
	.align		4
.L_43:
        /*030c*/ 	.byte	0x03, 0x19
        /*030e*/ 	.short	0x0470


	//----- nvinfo : EIATTR_PARAM_CBANK
	.align		4
        /*0310*/ 	.byte	0x04, 0x0a
        /*0312*/ 	.short	(.L_45 - .L_44)
	.align		4
.L_44:
        /*0314*/ 	.word	index@(.nv.constant0._ZN7cutlass13device_kernelINS_4gemm6kernel13GemmUniversalIN4cute5tupleIJiiiiEEENS1_10collective13CollectiveMmaINS1_34MainloopSm90TmaGmmaWarpSpecializedILi3ENS5_IJNS4_1CILi1EEESB_SB_EEENS1_32KernelTmaWarpSpecializedPingpongEEENS5_IJNSA_ILi64EEENSA_ILi224EEENSA_ILi256EEEEEEaNS5_IJlSB_lEEEaSJ_NS4_8TiledMMAINS4_8MMA_AtomIJNS4_4SM904GMMA26MMA_64x32x32_S32S8S8_SS_TNEEEENS4_6LayoutISC_NS5_IJNSA_ILi0EEESR_SR_EEEEENS5_IJNS4_10UnderscoreESU_SU_EEEEENS4_13SM90_TMA_LOADENS4_14ComposedLayoutINS4_7SwizzleILi3ELi4ELi3EEENS4_18smem_ptr_flag_bitsILi8EEENSQ_INS5_IJNSA_ILi8EEENSA_ILi128EEEEEENS5_IJS14_SB_EEEEEEEvNS4_8identityESX_S18_vS19_EENS_8epilogue10collective6detail29Sm90TmaWarpSpecializedAdapterINS1C_15DefaultEpilogueIaSJ_SJ_NS1B_6thread17LinearCombinationIaLi1EiiLNS1G_9ScaleType4KindE0ELNS_15FloatRoundStyleE2EaEENS1_15EpilogueDefaultEEEEEvvEEEEvNT_6ParamsE)
        /*0318*/ 	.short	0x0210
        /*031a*/ 	.short	0x0470


	//----- nvinfo : EIATTR_SW_WAR
	.align		4
.L_45:
        /*031c*/ 	.byte	0x04, 0x36
        /*031e*/ 	.short	(.L_47 - .L_46)
.L_46:
        /*0320*/ 	.word	0x00000008
.L_47:


//--------------------- .nv.callgraph             --------------------------
	.section	.nv.callgraph,"",@"SHT_CUDA_CALLGRAPH"
	.align	4
	.sectionentsize	8
	.align		4
        /*0000*/ 	.word	0x00000000
	.align		4
        /*0004*/ 	.word	0xffffffff
	.align		4
        /*0008*/ 	.word	index@(_ZN7cutlass13device_kernelINS_4gemm6kernel13GemmUniversalIN4cute5tupleIJiiiiEEENS1_10collective13CollectiveMmaINS1_34MainloopSm90TmaGmmaWarpSpecializedILi3ENS5_IJNS4_1CILi1EEESB_SB_EEENS1_32KernelTmaWarpSpecializedPingpongEEENS5_IJNSA_ILi64EEENSA_ILi224EEENSA_ILi256EEEEEEaNS5_IJlSB_lEEEaSJ_NS4_8TiledMMAINS4_8MMA_AtomIJNS4_4SM904GMMA26MMA_64x32x32_S32S8S8_SS_TNEEEENS4_6LayoutISC_NS5_IJNSA_ILi0EEESR_SR_EEEEENS5_IJNS4_10UnderscoreESU_SU_EEEEENS4_13SM90_TMA_LOADENS4_14ComposedLayoutINS4_7SwizzleILi3ELi4ELi3EEENS4_18smem_ptr_flag_bitsILi8EEENSQ_INS5_IJNSA_ILi8EEENSA_ILi128EEEEEENS5_IJS14_SB_EEEEEEEvNS4_8identityESX_S18_vS19_EENS_8epilogue10collective6detail29Sm90TmaWarpSpecializedAdapterINS1C_15DefaultEpilogueIaSJ_SJ_NS1B_6thread17LinearCombinationIaLi1EiiLNS1G_9ScaleType4KindE0ELNS_15FloatRoundStyleE2EaEENS1_15EpilogueDefaultEEEEEvvEEEEvNT_6ParamsE)
	.align		4
        /*000c*/ 	.word	index@(__assertfail)
	.align		4
        /*0010*/ 	.word	0x00000000
	.align		4
        /*0014*/ 	.word	0xfffffffe
	.align		4
        /*0018*/ 	.word	0x00000000
	.align		4
        /*001c*/ 	.word	0xfffffffd
	.align		4
        /*0020*/ 	.word	0x00000000
	.align		4
        /*0024*/ 	.word	0xfffffffc


//--------------------- .nv.constant4             --------------------------
	.section	.nv.constant4,"a",@progbits
	.align	8
	.align		8
.nv.constant4:
        /*0000*/ 	.dword	__assertfail
	.align		8
        /*0008*/ 	.dword	__unnamed_1
	.align		8
        /*0010*/ 	.dword	_ZN39_INTERNAL_a7fb38e4_4_k_cu_7e7b04be_48794cuda3std3__45__cpo5beginE
	.align		8
        /*0018*/ 	.dword	_ZN39_INTERNAL_a7fb38e4_4_k_cu_7e7b04be_48794cuda3std3__45__cpo3endE
	.align		8
        /*0020*/ 	.dword	_ZN39_INTERNAL_a7fb38e4_4_k_cu_7e7b04be_48794cuda3std3__45__cpo6cbeginE
	.align		8
        /*0028*/ 	.dword	_ZN39_INTERNAL_a7fb38e4_4_k_cu_7e7b04be_48794cuda3std3__45__cpo4cendE
	.align		8
        /*0030*/ 	.dword	_ZN39_INTERNAL_a7fb38e4_4_k_cu_7e7b04be_48794cuda3std3__441_GLOBAL__N__a7fb38e4_4_k_cu_7e7b04be_48796ignoreE
	.align		8
        /*0038*/ 	.dword	_ZN39_INTERNAL_a7fb38e4_4_k_cu_7e7b04be_48794cuda3std3__419piecewise_constructE
	.align		8
        /*0040*/ 	.dword	_ZN39_INTERNAL_a7fb38e4_4_k_cu_7e7b04be_48794cuda3std3__48in_placeE
	.align		8
        /*0048*/ 	.dword	_ZN39_INTERNAL_a7fb38e4_4_k_cu_7e7b04be_48794cuda3std6ranges3__45__cpo4swapE
	.align		8
        /*0050*/ 	.dword	_ZN39_INTERNAL_a7fb38e4_4_k_cu_7e7b04be_48794cuda3std6ranges3__45__cpo9iter_moveE
	.align		8
        /*0058*/ 	.dword	_ZN39_INTERNAL_a7fb38e4_4_k_cu_7e7b04be_48794cute7productE
	.align		8
        /*0060*/ 	.dword	_ZN39_INTERNAL_a7fb38e4_4_k_cu_7e7b04be_48794cute1_E
	.align		8
        /*0068*/ 	.dword	$str$22
	.align		8
        /*0070*/ 	.dword	$str$23


//--------------------- .text._ZN7cutlass13device_kernelINS_4gemm6kernel13GemmUniversalIN4cute5tupleIJiiiiEEENS1_10collective13CollectiveMmaINS1_34MainloopSm90TmaGmmaWarpSpecializedILi3ENS5_IJNS4_1CILi1EEESB_SB_EEENS1_32KernelTmaWarpSpecializedPingpongEEENS5_IJNSA_ILi64EEENSA_ILi224EEENSA_ILi256EEEEEEaNS5_IJlSB_lEEEaSJ_NS4_8TiledMMAINS4_8MMA_AtomIJNS4_4SM904GMMA26MMA_64x32x32_S32S8S8_SS_TNEEEENS4_6LayoutISC_NS5_IJNSA_ILi0EEESR_SR_EEEEENS5_IJNS4_10UnderscoreESU_SU_EEEEENS4_13SM90_TMA_LOADENS4_14ComposedLayoutINS4_7SwizzleILi3ELi4ELi3EEENS4_18smem_ptr_flag_bitsILi8EEENSQ_INS5_IJNSA_ILi8EEENSA_ILi128EEEEEENS5_IJS14_SB_EEEEEEEvNS4_8identityESX_S18_vS19_EENS_8epilogue10collective6detail29Sm90TmaWarpSpecializedAdapterINS1C_15DefaultEpilogueIaSJ_SJ_NS1B_6thread17LinearCombinationIaLi1EiiLNS1G_9ScaleType4KindE0ELNS_15FloatRoundStyleE2EaEENS1_15EpilogueDefaultEEEEEvvEEEEvNT_6ParamsE --------------------------
	.section	.text._ZN7cutlass13device_kernelINS_4gemm6kernel13GemmUniversalIN4cute5tupleIJiiiiEEENS1_10collective13CollectiveMmaINS1_34MainloopSm90TmaGmmaWarpSpecializedILi3ENS5_IJNS4_1CILi1EEESB_SB_EEENS1_32KernelTmaWarpSpecializedPingpongEEENS5_IJNSA_ILi64EEENSA_ILi224EEENSA_ILi256EEEEEEaNS5_IJlSB_lEEEaSJ_NS4_8TiledMMAINS4_8MMA_AtomIJNS4_4SM904GMMA26MMA_64x32x32_S32S8S8_SS_TNEEEENS4_6LayoutISC_NS5_IJNSA_ILi0EEESR_SR_EEEEENS5_IJNS4_10UnderscoreESU_SU_EEEEENS4_13SM90_TMA_LOADENS4_14ComposedLayoutINS4_7SwizzleILi3ELi4ELi3EEENS4_18smem_ptr_flag_bitsILi8EEENSQ_INS5_IJNSA_ILi8EEENSA_ILi128EEEEEENS5_IJS14_SB_EEEEEEEvNS4_8identityESX_S18_vS19_EENS_8epilogue10collective6detail29Sm90TmaWarpSpecializedAdapterINS1C_15DefaultEpilogueIaSJ_SJ_NS1B_6thread17LinearCombinationIaLi1EiiLNS1G_9ScaleType4KindE0ELNS_15FloatRoundStyleE2EaEENS1_15EpilogueDefaultEEEEEvvEEEEvNT_6ParamsE,"ax",@progbits
	.align	128
.text._ZN7cutlass13device_kernelINS_4gemm6kernel13GemmUniversalIN4cute5tupleIJiiiiEEENS1_10collective13CollectiveMmaINS1_34MainloopSm90TmaGmmaWarpSpecializedILi3ENS5_IJNS4_1CILi1EEESB_SB_EEENS1_32KernelTmaWarpSpecializedPingpongEEENS5_IJNSA_ILi64EEENSA_ILi224EEENSA_ILi256EEEEEEaNS5_IJlSB_lEEEaSJ_NS4_8TiledMMAINS4_8MMA_AtomIJNS4_4SM904GMMA26MMA_64x32x32_S32S8S8_SS_TNEEEENS4_6LayoutISC_NS5_IJNSA_ILi0EEESR_SR_EEEEENS5_IJNS4_10UnderscoreESU_SU_EEEEENS4_13SM90_TMA_LOADENS4_14ComposedLayoutINS4_7SwizzleILi3ELi4ELi3EEENS4_18smem_ptr_flag_bitsILi8EEENSQ_INS5_IJNSA_ILi8EEENSA_ILi128EEEEEENS5_IJS14_SB_EEEEEEEvNS4_8identityESX_S18_vS19_EENS_8epilogue10collective6detail29Sm90TmaWarpSpecializedAdapterINS1C_15DefaultEpilogueIaSJ_SJ_NS1B_6thread17LinearCombinationIaLi1EiiLNS1G_9ScaleType4KindE0ELNS_15FloatRoundStyleE2EaEENS1_15EpilogueDefaultEEEEEvvEEEEvNT_6ParamsE:
        .type           _ZN7cutlass13device_kernelINS_4gemm6kernel13GemmUniversalIN4cute5tupleIJiiiiEEENS1_10collective13CollectiveMmaINS1_34MainloopSm90TmaGmmaWarpSpecializedILi3ENS5_IJNS4_1CILi1EEESB_SB_EEENS1_32KernelTmaWarpSpecializedPingpongEEENS5_IJNSA_ILi64EEENSA_ILi224EEENSA_ILi256EEEEEEaNS5_IJlSB_lEEEaSJ_NS4_8TiledMMAINS4_8MMA_AtomIJNS4_4SM904GMMA26MMA_64x32x32_S32S8S8_SS_TNEEEENS4_6LayoutISC_NS5_IJNSA_ILi0EEESR_SR_EEEEENS5_IJNS4_10UnderscoreESU_SU_EEEEENS4_13SM90_TMA_LOADENS4_14ComposedLayoutINS4_7SwizzleILi3ELi4ELi3EEENS4_18smem_ptr_flag_bitsILi8EEENSQ_INS5_IJNSA_ILi8EEENSA_ILi128EEEEEENS5_IJS14_SB_EEEEEEEvNS4_8identityESX_S18_vS19_EENS_8epilogue10collective6detail29Sm90TmaWarpSpecializedAdapterINS1C_15DefaultEpilogueIaSJ_SJ_NS1B_6thread17LinearCombinationIaLi1EiiLNS1G_9ScaleType4KindE0ELNS_15FloatRoundStyleE2EaEENS1_15EpilogueDefaultEEEEEvvEEEEvNT_6ParamsE,@function
        .size           _ZN7cutlass13device_kernelINS_4gemm6kernel13GemmUniversalIN4cute5tupleIJiiiiEEENS1_10collective13CollectiveMmaINS1_34MainloopSm90TmaGmmaWarpSpecializedILi3ENS5_IJNS4_1CILi1EEESB_SB_EEENS1_32KernelTmaWarpSpecializedPingpongEEENS5_IJNSA_ILi64EEENSA_ILi224EEENSA_ILi256EEEEEEaNS5_IJlSB_lEEEaSJ_NS4_8TiledMMAINS4_8MMA_AtomIJNS4_4SM904GMMA26MMA_64x32x32_S32S8S8_SS_TNEEEENS4_6LayoutISC_NS5_IJNSA_ILi0EEESR_SR_EEEEENS5_IJNS4_10UnderscoreESU_SU_EEEEENS4_13SM90_TMA_LOADENS4_14ComposedLayoutINS4_7SwizzleILi3ELi4ELi3EEENS4_18smem_ptr_flag_bitsILi8EEENSQ_INS5_IJNSA_ILi8EEENSA_ILi128EEEEEENS5_IJS14_SB_EEEEEEEvNS4_8identityESX_S18_vS19_EENS_8epilogue10collective6detail29Sm90TmaWarpSpecializedAdapterINS1C_15DefaultEpilogueIaSJ_SJ_NS1B_6thread17LinearCombinationIaLi1EiiLNS1G_9ScaleType4KindE0ELNS_15FloatRoundStyleE2EaEENS1_15EpilogueDefaultEEEEEvvEEEEvNT_6ParamsE,(.L_x_295 - _ZN7cutlass13device_kernelINS_4gemm6kernel13GemmUniversalIN4cute5tupleIJiiiiEEENS1_10collective13CollectiveMmaINS1_34MainloopSm90TmaGmmaWarpSpecializedILi3ENS5_IJNS4_1CILi1EEESB_SB_EEENS1_32KernelTmaWarpSpecializedPingpongEEENS5_IJNSA_ILi64EEENSA_ILi224EEENSA_ILi256EEEEEEaNS5_IJlSB_lEEEaSJ_NS4_8TiledMMAINS4_8MMA_AtomIJNS4_4SM904GMMA26MMA_64x32x32_S32S8S8_SS_TNEEEENS4_6LayoutISC_NS5_IJNSA_ILi0EEESR_SR_EEEEENS5_IJNS4_10UnderscoreESU_SU_EEEEENS4_13SM90_TMA_LOADENS4_14ComposedLayoutINS4_7SwizzleILi3ELi4ELi3EEENS4_18smem_ptr_flag_bitsILi8EEENSQ_INS5_IJNSA_ILi8EEENSA_ILi128EEEEEENS5_IJS14_SB_EEEEEEEvNS4_8identityESX_S18_vS19_EENS_8epilogue10collective6detail29Sm90TmaWarpSpecializedAdapterINS1C_15DefaultEpilogueIaSJ_SJ_NS1B_6thread17LinearCombinationIaLi1EiiLNS1G_9ScaleType4KindE0ELNS_15FloatRoundStyleE2EaEENS1_15EpilogueDefaultEEEEEvvEEEEvNT_6ParamsE)
        .other          _ZN7cutlass13device_kernelINS_4gemm6kernel13GemmUniversalIN4cute5tupleIJiiiiEEENS1_10collective13CollectiveMmaINS1_34MainloopSm90TmaGmmaWarpSpecializedILi3ENS5_IJNS4_1CILi1EEESB_SB_EEENS1_32KernelTmaWarpSpecializedPingpongEEENS5_IJNSA_ILi64EEENSA_ILi224EEENSA_ILi256EEEEEEaNS5_IJlSB_lEEEaSJ_NS4_8TiledMMAINS4_8MMA_AtomIJNS4_4SM904GMMA26MMA_64x32x32_S32S8S8_SS_TNEEEENS4_6LayoutISC_NS5_IJNSA_ILi0EEESR_SR_EEEEENS5_IJNS4_10UnderscoreESU_SU_EEEEENS4_13SM90_TMA_LOADENS4_14ComposedLayoutINS4_7SwizzleILi3ELi4ELi3EEENS4_18smem_ptr_flag_bitsILi8EEENSQ_INS5_IJNSA_ILi8EEENSA_ILi128EEEEEENS5_IJS14_SB_EEEEEEEvNS4_8identityESX_S18_vS19_EENS_8epilogue10collective6detail29Sm90TmaWarpSpecializedAdapterINS1C_15DefaultEpilogueIaSJ_SJ_NS1B_6thread17LinearCombinationIaLi1EiiLNS1G_9ScaleType4KindE0ELNS_15FloatRoundStyleE2EaEENS1_15EpilogueDefaultEEEEEvvEEEEvNT_6ParamsE,@"STO_CUDA_ENTRY STV_DEFAULT"
_ZN7cutlass13device_kernelINS_4gemm6kernel13GemmUniversalIN4cute5tupleIJiiiiEEENS1_10collective13CollectiveMmaINS1_34MainloopSm90TmaGmmaWarpSpecializedILi3ENS5_IJNS4_1CILi1EEESB_SB_EEENS1_32KernelTmaWarpSpecializedPingpongEEENS5_IJNSA_ILi64EEENSA_ILi224EEENSA_ILi256EEEEEEaNS5_IJlSB_lEEEaSJ_NS4_8TiledMMAINS4_8MMA_AtomIJNS4_4SM904GMMA26MMA_64x32x32_S32S8S8_SS_TNEEEENS4_6LayoutISC_NS5_IJNSA_ILi0EEESR_SR_EEEEENS5_IJNS4_10UnderscoreESU_SU_EEEEENS4_13SM90_TMA_LOADENS4_14ComposedLayoutINS4_7SwizzleILi3ELi4ELi3EEENS4_18smem_ptr_flag_bitsILi8EEENSQ_INS5_IJNSA_ILi8EEENSA_ILi128EEEEEENS5_IJS14_SB_EEEEEEEvNS4_8identityESX_S18_vS19_EENS_8epilogue10collective6detail29Sm90TmaWarpSpecializedAdapterINS1C_15DefaultEpilogueIaSJ_SJ_NS1B_6thread17LinearCombinationIaLi1EiiLNS1G_9ScaleType4KindE0ELNS_15FloatRoundStyleE2EaEENS1_15EpilogueDefaultEEEEEvvEEEEvNT_6ParamsE:
[----:B------:R-:W0:Y:S02]  /*0000*/  LDC R1, c[0x0][0x28] ;  /* 0x00000a00ff017b82 */ /* 0x000e240000000800 */
[----:B0-----:R-:W-:Y:S01]  /*0010*/  VIADD R1, R1, 0xfffffff8 ;  /* 0xfffffff801017836 */ /* 0x001fe20000000000 */
[----:B------:R-:W0:Y:S01]  /*0020*/  S2R R4, SR_TID.X ;  /* 0x0000000000047919 */ /* 0x000e220000002100 */
[----:B------:R-:W-:Y:S01]  /*0030*/  ELECT P0, URZ, PT ;  /* 0x00000000003f782f */ /* 0x000fe20003800000 */
[----:B------:R-:W-:Y:S01]  /*0040*/  BSSY B0, `(.L_x_0) ;  /* 0x000000f000007945 */ /* 0x000fe20003800000 */
[--C-:B0-----:R-:W-:Y:S02]  /*0050*/  SHF.R.U32.HI R0, RZ, 0x5, R4.reuse ;  /* 0x00000005ff007819 */ /* 0x101fe40000011604 */
[----:B------:R-:W-:-:S03]  /*0060*/  SHF.R.U32.HI R5, RZ, 0x7, R4 ;  /* 0x00000007ff057819 */ /* 0x000fc60000011604 */
[----:B------:R-:W0:Y:S04]  /*0070*/  SHFL.IDX PT, R2, R0, RZ, 0x1f ;  /* 0x00001fff00027589 */ /* 0x000e2800000e0000 */
[----:B------:R1:W2:Y:S01]  /*0080*/  SHFL.IDX PT, R8, R5, RZ, 0x1f ;  /* 0x00001fff05087589 */ /* 0x0002a200000e0000 */
[----:B0-----:R-:W-:-:S13]  /*0090*/  ISETP.NE.OR P0, PT, R2, RZ, !P0 ;  /* 0x000000ff0200720c */ /* 0x001fda0004705670 */
[----:B-12---:R-:W-:Y:S05]  /*00a0*/  @P0 BRA `(.L_x_1) ;  /* 0x0000000000200947 */ /* 0x006fea0003800000 */
[----:B------:R-:W-:Y:S02]  /*00b0*/  ULDC.64 UR4, c[0x0][0x198] ;  /* 0x0000660000047ab9 */ /* 0x000fe40000000a00 */
[----:B------:R-:W-:Y:S02]  /*00c0*/  UIADD3 UR6, UP0, UR4, 0xf0, URZ ;  /* 0x000000f004067890 */ /* 0x000fe4000ff1e03f */
[----:B------:R-:W-:Y:S02]  /*00d0*/  UIADD3 UR4, UP1, UR4, 0x1f0, URZ ;  /* 0x000001f004047890 */ /* 0x000fe4000ff3e03f */
[----:B------:R-:W-:Y:S02]  /*00e0*/  UIADD3.X UR7, URZ, UR5, URZ, UP0, !UPT ;  /* 0x000000053f077290 */ /* 0x000fe400087fe43f */
[----:B------:R-:W-:-:S07]  /*00f0*/  UIADD3.X UR5, URZ, UR5, URZ, UP1, !UPT ;  /* 0x000000053f057290 */ /* 0x000fce0008ffe43f */
[----:B------:R0:W-:Y:S02]  /*0100*/  UTMACCTL.PF [UR6] ;  /* 0x00000000060079b9 */ /* 0x0001e40008040000 */
[----:B------:R0:W-:Y:S02]  /*0110*/  UTMACCTL.PF [UR4] ;  /* 0x00000000040079b9 */ /* 0x0001e40008040000 */
[----:B0-----:R-:W-:Y:S01]  /*0120*/  NOP ;  /* 0x0000000000007918 */ /* 0x001fe20000000000 */
.L_x_1:
[----:B------:R-:W-:Y:S05]  /*0130*/  BSYNC B0 ;  /* 0x0000000000007941 */ /* 0x000fea0003800000 */
.L_x_0:
[----:B------:R-:W0:Y:S02]  /*0140*/  SHFL.IDX PT, R3, R0, RZ, 0x1f ;  /* 0x00001fff00037589 */ /* 0x000e2400000e0000 */
[----:B0-----:R-:W-:-:S13]  /*0150*/  ISETP.NE.AND P0, PT, R3, RZ, PT ;  /* 0x000000ff0300720c */ /* 0x001fda0003f05270 */
[----:B------:R-:W-:Y:S05]  /*0160*/  @P0 BRA `(.L_x_2) ;  /* 0x0000000000500947 */ /* 0x000fea0003800000 */
[----:B------:R-:W0:Y:S01]  /*0170*/  S2UR UR8, SR_CgaCtaId ;  /* 0x00000000000879c3 */ /* 0x000e220000008800 */
[----:B------:R-:W-:Y:S01]  /*0180*/  UMOV UR4, 0x400 ;  /* 0x0000040000047882 */ /* 0x000fe20000000000 */
[----:B------:R-:W-:Y:S01]  /*0190*/  UMOV UR5, 0x1 ;  /* 0x0000000100057882 */ /* 0x000fe20000000000 */
[----:B------:R-:W-:Y:S01]  /*01a0*/  UMOV UR6, 0x80 ;  /* 0x0000008000067882 */ /* 0x000fe20000000000 */
[----:B------:R-:W-:Y:S01]  /*01b0*/  ELECT P0, URZ, PT ;  /* 0x00000000003f782f */ /* 0x000fe20003800000 */
[----:B------:R-:W-:-:S04]  /*01c0*/  UIADD3 UR6, -UR6, 0x100000, URZ ;  /* 0x0010000006067890 */ /* 0x000fc8000fffe13f */
[----:B------:R-:W-:Y:S02]  /*01d0*/  USHF.L.U32 UR7, UR6, 0xb, URZ ;  /* 0x0000000b06077899 */ /* 0x000fe4000800063f */
[----:B------:R-:W-:Y:S02]  /*01e0*/  USHF.L.U32 UR6, UR6, 0x1, URZ ;  /* 0x0000000106067899 */ /* 0x000fe4000800063f */
[----:B0-----:R-:W-:Y:S02]  /*01f0*/  ULEA UR8, UR8, UR4, 0x18 ;  /* 0x0000000408087291 */ /* 0x001fe4000f8ec03f */
[----:B------:R-:W-:-:S04]  /*0200*/  UIADD3 UR4, -UR5, 0x100000, URZ ;  /* 0x0010000005047890 */ /* 0x000fc8000fffe13f */
[----:B------:R-:W-:Y:S02]  /*0210*/  USHF.L.U32 UR5, UR4, 0xb, URZ ;  /* 0x0000000b04057899 */ /* 0x000fe4000800063f */
[----:B------:R-:W-:Y:S01]  /*0220*/  USHF.L.U32 UR4, UR4, 0x1, URZ ;  /* 0x0000000104047899 */ /* 0x000fe2000800063f */
[----:B------:R-:W0:Y:S11]  /*0230*/  FENCE.VIEW.ASYNC.S ;  /* 0x00000000000073c6 */ /* 0x000e360000000000 */
[----:B0-----:R0:W1:Y:S01]  /*0240*/  SYNCS.EXCH.64 URZ, [UR8], UR4 ;  /* 0x00000004083f75b2 */ /* 0x0010620008000100 */
[----:B------:R0:W2:Y:S01]  /*0250*/  SYNCS.EXCH.64 URZ, [UR8+0x18], UR6 ;  /* 0x00001806083f75b2 */ /* 0x0000a20008000100 */
[----:B------:R0:W3:Y:S01]  /*0260*/  SYNCS.EXCH.64 URZ, [UR8+0x8], UR4 ;  /* 0x00000804083f75b2 */ /* 0x0000e20008000100 */
[----:B------:R0:W4:Y:S01]  /*0270*/  SYNCS.EXCH.64 URZ, [UR8+0x20], UR6 ;  /* 0x00002006083f75b2 */ /* 0x0001220008000100 */
[----:B------:R0:W0:Y:S01]  /*0280*/  SYNCS.EXCH.64 URZ, [UR8+0x10], UR4 ;  /* 0x00001004083f75b2 */ /* 0x0000220008000100 */
[----:B------:R0:W0:Y:S01]  /*0290*/  SYNCS.EXCH.64 URZ, [UR8+0x28], UR6 ;  /* 0x00002806083f75b2 */ /* 0x0000220008000100 */
[----:B------:R-:W-:Y:S01]  /*02a0*/  NOP ;  /* 0x0000000000007918 */ /* 0x000fe20000000000 */
.L_x_2:
[----:B------:R-:W5:Y:S01]  /*02b0*/  SHFL.IDX PT, R6, R0, RZ, 0x1f ;  /* 0x00001fff00067589 */ /* 0x000f6200000e0000 */
[----:B------:R-:W-:Y:S01]  /*02c0*/  ELECT P0, URZ, PT ;  /* 0x00000000003f782f */ /* 0x000fe20003800000 */
[----:B------:R-:W-:Y:S01]  /*02d0*/  NOP ;  /* 0x0000000000007918 */ /* 0x000fe20000000000 */
[----:B------:R-:W-:Y:S01]  /*02e0*/  ELECT P1, URZ, PT ;  /* 0x00000000003f782f */ /* 0x000fe20003820000 */
[----:B------:R-:W1:Y:S01]  /*02f0*/  SHFL.IDX PT, R3, R0, RZ, 0x1f ;  /* 0x00001fff00037589 */ /* 0x000e6200000e0000 */
[----:B0-----:R-:W-:Y:S01]  /*0300*/  UMOV UR4, 0x20 ;  /* 0x0000002000047882 */ /* 0x001fe20000000000 */
[----:B------:R-:W-:Y:S01]  /*0310*/  UMOV UR11, 0x80 ;  /* 0x00000080000b7882 */ /* 0x000fe20000000000 */
[----:B------:R-:W-:Y:S01]  /*0320*/  NOP ;  /* 0x0000000000007918 */ /* 0x000fe20000000000 */
[C---:B------:R-:W-:Y:S01]  /*0330*/  VIADD R33, R8.reuse, 0xffffffff ;  /* 0xffffffff08217836 */ /* 0x040fe20000000000 */
[----:B------:R-:W0:Y:S01]  /*0340*/  SHFL.IDX PT, R5, R5, RZ, 0x1f ;  /* 0x00001fff05057589 */ /* 0x000e2200000e0000 */
[----:B------:R-:W-:Y:S01]  /*0350*/  ULDC.64 UR44, c[0x0][0x208] ;  /* 0x00008200002c7ab9 */ /* 0x000fe20000000a00 */
[----:B------:R-:W-:-:S02]  /*0360*/  ISETP.NE.AND P2, PT, R8, RZ, PT ;  /* 0x000000ff0800720c */ /* 0x000fc40003f45270 */
[----:B------:R-:W-:Y:S02]  /*0370*/  ISETP.GE.U32.AND P3, PT, R33, 0x2, PT ;  /* 0x000000022100780c */ /* 0x000fe40003f66070 */
[----:B-----5:R-:W-:Y:S02]  /*0380*/  ISETP.NE.OR P0, PT, R6, RZ, !P0 ;  /* 0x000000ff0600720c */ /* 0x020fe40004705670 */
[----:B-1----:R-:W-:Y:S02]  /*0390*/  ISETP.NE.OR P1, PT, R3, RZ, !P1 ;  /* 0x000000ff0300720c */ /* 0x002fe40004f25670 */
[----:B------:R-:W-:-:S04]  /*03a0*/  SHF.R.S32.HI R3, RZ, 0x1f, R2 ;  /* 0x0000001fff037819 */ /* 0x000fc80000011402 */
[----:B------:R-:W-:-:S05]  /*03b0*/  LEA.HI R3, R3, R2, RZ, 0x2 ;  /* 0x0000000203037211 */ /* 0x000fca00078f10ff */
[----:B------:R-:W-:Y:S01]  /*03c0*/  VOTEU.ALL UP0, P0 ;  /* 0x00000000003f7886 */ /* 0x000fe20000000000 */
[----:B------:R-:W-:Y:S01]  /*03d0*/  LOP3.LUT R3, R3, 0xfffffffc, RZ, 0xc0, !PT ;  /* 0xfffffffc03037812 */ /* 0x000fe200078ec0ff */
[----:B------:R-:W-:-:S03]  /*03e0*/  VOTEU.ALL UP1, P1 ;  /* 0x00000000003f7886 */ /* 0x000fc60000820000 */
[----:B------:R-:W1:Y:S01]  /*03f0*/  @!UP0 S2UR UR7, SR_CgaCtaId ;  /* 0x00000000000789c3 */ /* 0x000e620000008800 */
[----:B------:R-:W-:Y:S01]  /*0400*/  @!UP0 UMOV UR6, 0x400 ;  /* 0x0000040000068882 */ /* 0x000fe20000000000 */
[----:B------:R-:W-:-:S04]  /*0410*/  @!UP0 UIADD3 UR4, -UR4, 0x100000, URZ ;  /* 0x0010000004048890 */ /* 0x000fc8000fffe13f */
[----:B------:R-:W-:Y:S02]  /*0420*/  @!UP0 USHF.L.U32 UR5, UR4, 0xb, URZ ;  /* 0x0000000b04058899 */ /* 0x000fe4000800063f */
[----:B------:R-:W-:Y:S01]  /*0430*/  @!UP0 USHF.L.U32 UR4, UR4, 0x1, URZ ;  /* 0x0000000104048899 */ /* 0x000fe2000800063f */
[----:B------:R-:W-:Y:S01]  /*0440*/  IMAD.IADD R0, R2, 0x1, -R3 ;  /* 0x0000000102007824 */ /* 0x000fe200078e0a03 */
[----:B------:R-:W-:Y:S01]  /*0450*/  @!UP1 UMOV UR9, 0x400 ;  /* 0x0000040000099882 */ /* 0x000fe20000000000 */
[----:B------:R-:W-:Y:S01]  /*0460*/  VOTEU.ALL UP2, P1 ;  /* 0x00000000003f7886 */ /* 0x000fe20000840000 */
[----:B------:R-:W-:Y:S01]  /*0470*/  VOTEU.ALL UP3, P1 ;  /* 0x00000000003f7886 */ /* 0x000fe20000860000 */
[----:B------:R-:W-:Y:S01]  /*0480*/  VOTEU.ALL UP4, P1 ;  /* 0x00000000003f7886 */ /* 0x000fe20000880000 */
[----:B------:R-:W5:Y:S01]  /*0490*/  @!UP1 S2UR UR10, SR_CgaCtaId ;  /* 0x00000000000a99c3 */ /* 0x000f620000008800 */
[----:B------:R-:W-:Y:S01]  /*04a0*/  VOTEU.ALL UP5, P1 ;  /* 0x00000000003f7886 */ /* 0x000fe200008a0000 */
[----:B------:R-:W-:-:S04]  /*04b0*/  SHF.R.S32.HI R3, RZ, 0x1f, R4 ;  /* 0x0000001fff037819 */ /* 0x000fc80000011404 */
[----:B------:R-:W-:-:S04]  /*04c0*/  LEA.HI R3, R3, R4, RZ, 0x7 ;  /* 0x0000000403037211 */ /* 0x000fc800078f38ff */
[----:B------:R-:W-:-:S05]  /*04d0*/  LOP3.LUT R3, R3, 0xffffff80, RZ, 0xc0, !PT ;  /* 0xffffff8003037812 */ /* 0x000fca00078ec0ff */
[----:B------:R-:W-:Y:S01]  /*04e0*/  IMAD.IADD R3, R4, 0x1, -R3 ;  /* 0x0000000104037824 */ /* 0x000fe200078e0a03 */
[----:B-1----:R-:W-:Y:S02]  /*04f0*/  @!UP0 ULEA UR8, UR7, UR6, 0x18 ;  /* 0x0000000607088291 */ /* 0x002fe4000f8ec03f */
[----:B------:R-:W-:-:S04]  /*0500*/  @!UP1 UIADD3 UR6, -UR11, 0x100000, URZ ;  /* 0x001000000b069890 */ /* 0x000fc8000fffe13f */
[----:B------:R-:W-:Y:S02]  /*0510*/  @!UP1 USHF.L.U32 UR7, UR6, 0xb, URZ ;  /* 0x0000000b06079899 */ /* 0x000fe4000800063f */
[----:B------:R-:W-:Y:S01]  /*0520*/  @!UP1 USHF.L.U32 UR6, UR6, 0x1, URZ ;  /* 0x0000000106069899 */ /* 0x000fe2000800063f */
[----:B------:R-:W-:Y:S01]  /*0530*/  VOTEU.ALL UP0, P0 ;  /* 0x00000000003f7886 */ /* 0x000fe20000000000 */
[----:B-----5:R-:W-:Y:S01]  /*0540*/  @!UP1 ULEA UR9, UR10, UR9, 0x18 ;  /* 0x000000090a099291 */ /* 0x020fe2000f8ec03f */
[----:B------:R-:W-:Y:S02]  /*0550*/  VOTEU.ALL UP1, P0 ;  /* 0x00000000003f7886 */ /* 0x000fe40000020000 */
[----:B------:R-:W-:Y:S01]  /*0560*/  ULDC.64 UR10, c[0x0][0x598] ;  /* 0x00016600000a7ab9 */ /* 0x000fe20000000a00 */
[----:B------:R-:W-:Y:S01]  /*0570*/  ISETP.NE.AND P0, PT, R0, 0x3, PT ;  /* 0x000000030000780c */ /* 0x000fe20003f05270 */
[----:B------:R-:W1:Y:S02]  /*0580*/  FENCE.VIEW.ASYNC.S ;  /* 0x00000000000073c6 */ /* 0x000e640000000000 */
[----:B-1----:R1:W2:Y:S01]  /*0590*/  @!UP0 SYNCS.EXCH.64 URZ, [UR8+0x60], UR4 ;  /* 0x00006004083f85b2 */ /* 0x0022a20008000100 */
[----:B------:R-:W-:-:S02]  /*05a0*/  ISETP.NE.U32.AND P1, PT, RZ, UR10, PT ;  /* 0x0000000aff007c0c */ /* 0x000fc4000bf25070 */
[----:B------:R-:W-:Y:S02]  /*05b0*/  ISETP.EQ.OR P0, PT, R0, RZ, !P0 ;  /* 0x000000ff0000720c */ /* 0x000fe40004702670 */
[----:B------:R-:W-:Y:S02]  /*05c0*/  ISETP.NE.AND.EX P1, PT, RZ, UR11, PT, P1 ;  /* 0x0000000bff007c0c */ /* 0x000fe4000bf25310 */
[----:B------:R-:W-:-:S04]  /*05d0*/  ISETP.EQ.AND P0, PT, R8, RZ, P0 ;  /* 0x000000ff0800720c */ /* 0x000fc80000702270 */
[----:B------:R-:W-:-:S04]  /*05e0*/  SEL R16, RZ, 0x1, !P0 ;  /* 0x00000001ff107807 */ /* 0x000fc80004000000 */
[----:B------:R-:W-:Y:S01]  /*05f0*/  SEL R16, R16, 0x2, P3 ;  /* 0x0000000210107807 */ /* 0x000fe20001800000 */
[----:B------:R1:W2:Y:S01]  /*0600*/  @!UP1 SYNCS.EXCH.64 URZ, [UR8+0x68], UR4 ;  /* 0x00006804083f95b2 */ /* 0x0002a20008000100 */
[----:B------:R-:W-:Y:S01]  /*0610*/  NOP ;  /* 0x0000000000007918 */ /* 0x000fe20000000000 */
[----:B------:R1:W2:Y:S01]  /*0620*/  @!UP2 SYNCS.EXCH.64 URZ, [UR9+0x40], UR6 ;  /* 0x00004006093fa5b2 */ /* 0x0002a20008000100 */
[----:B------:R1:W2:Y:S01]  /*0630*/  @!UP3 SYNCS.EXCH.64 URZ, [UR9+0x48], UR6 ;  /* 0x00004806093fb5b2 */ /* 0x0002a20008000100 */
[----:B------:R1:W2:Y:S01]  /*0640*/  @!UP4 SYNCS.EXCH.64 URZ, [UR9+0x50], UR6 ;  /* 0x00005006093fc5b2 */ /* 0x0002a20008000100 */
[----:B------:R1:W2:Y:S01]  /*0650*/  @!UP5 SYNCS.EXCH.64 URZ, [UR9+0x58], UR6 ;  /* 0x00005806093fd5b2 */ /* 0x0002a20008000100 */
[----:B------:R-:W-:Y:S01]  /*0660*/  NOP ;  /* 0x0000000000007918 */ /* 0x000fe20000000000 */
[----:B--234-:R-:W-:Y:S06]  /*0670*/  BAR.SYNC.DEFER_BLOCKING 0x0 ;  /* 0x0000000000007b1d */ /* 0x01cfec0000010000 */
[----:B01----:R-:W-:Y:S05]  /*0680*/  @!P1 BRA `(.L_x_3) ;  /* 0x00000000001c9947 */ /* 0x003fea0003800000 */
[----:B------:R-:W0:Y:S02]  /*0690*/  LDC.64 R6, c[0x0][0x598] ;  /* 0x00016600ff067b82 */ /* 0x000e240000000a00 */
[----:B0-----:R-:W2:Y:S02]  /*06a0*/  LDG.E.64 R6, desc[UR44][R6.64] ;  /* 0x0000002c06067981 */ /* 0x001ea4000c1e1b00 */
[----:B--2---:R-:W-:-:S04]  /*06b0*/  ISETP.NE.U32.AND P0, PT, R6, RZ, PT ;  /* 0x000000ff0600720c */ /* 0x004fc80003f05070 */
[----:B------:R-:W-:-:S13]  /*06c0*/  ISETP.NE.AND.EX P0, PT, R7, RZ, PT, P0 ;  /* 0x000000ff0700720c */ /* 0x000fda0003f05300 */
[----:B------:R-:W-:Y:S05]  /*06d0*/  @!P0 BRA `(.L_x_3) ;  /* 0x0000000000088947 */ /* 0x000fea0003800000 */
[----:B------:R1:W5:Y:S01]  /*06e0*/  LD.E R137, desc[UR44][R6.64] ;  /* 0x0000002c06897980 */ /* 0x000362000c101900 */
[----:B------:R-:W-:Y:S05]  /*06f0*/  BRA `(.L_x_4) ;  /* 0x0000000000247947 */ /* 0x000fea0003800000 */
.L_x_3:
[----:B------:R-:W-:Y:S02]  /*0700*/  ULDC.64 UR4, c[0x0][0x588] ;  /* 0x0001620000047ab9 */ /* 0x000fe40000000a00 */
[----:B------:R-:W-:-:S04]  /*0710*/  ISETP.NE.U32.AND P0, PT, RZ, UR4, PT ;  /* 0x00000004ff007c0c */ /* 0x000fc8000bf05070 */
[----:B------:R-:W-:-:S13]  /*0720*/  ISETP.NE.AND.EX P0, PT, RZ, UR5, PT, P0 ;  /* 0x00000005ff007c0c */ /* 0x000fda000bf05300 */
[----:B------:R-:W-:Y:S05]  /*0730*/  @!P0 BRA `(.L_x_5) ;  /* 0x00000000000c8947 */ /* 0x000fea0003800000 */
[----:B------:R-:W0:Y:S02]  /*0740*/  LDC.64 R6, c[0x0][0x588] ;  /* 0x00016200ff067b82 */ /* 0x000e240000000a00 */
[----:B0-----:R0:W5:Y:S01]  /*0750*/  LDG.E R137, desc[UR44][R6.64] ;  /* 0x0000002c06897981 */ /* 0x001162000c1e1900 */
[----:B------:R-:W-:Y:S05]  /*0760*/  BRA `(.L_x_4) ;  /* 0x0000000000087947 */ /* 0x000fea0003800000 */
.L_x_5:
[----:B------:R-:W-:Y:S02]  /*0770*/  ULDC UR4, c[0x0][0x580] ;  /* 0x0001600000047ab9 */ /* 0x000fe40000000800 */
[----:B------:R-:W-:-:S07]  /*0780*/  IMAD.U32 R137, RZ, RZ, UR4 ;  /* 0x00000004ff897e24 */ /* 0x000fce000f8e00ff */
.L_x_4:
[----:B------:R-:W-:Y:S02]  /*0790*/  ULDC.64 UR4, c[0x0][0x5a0] ;  /* 0x0001680000047ab9 */ /* 0x000fe40000000a00 */
[----:B------:R-:W-:-:S04]  /*07a0*/  ISETP.NE.U32.AND P0, PT, RZ, UR4, PT ;  /* 0x00000004ff007c0c */ /* 0x000fc8000bf05070 */
[----:B------:R-:W-:-:S13]  /*07b0*/  ISETP.NE.AND.EX P0, PT, RZ, UR5, PT, P0 ;  /* 0x00000005ff007c0c */ /* 0x000fda000bf05300 */
[----:B------:R-:W-:Y:S05]  /*07c0*/  @!P0 BRA `(.L_x_6) ;  /* 0x00000000001c8947 */ /* 0x000fea0003800000 */
[----:B01----:R-:W0:Y:S02]  /*07d0*/  LDC.64 R6, c[0x0][0x5a0] ;  /* 0x00016800ff067b82 */ /* 0x003e240000000a00 */
[----:B0-----:R-:W2:Y:S02]  /*07e0*/  LDG.E.64 R6, desc[UR44][R6.64] ;  /* 0x0000002c06067981 */ /* 0x001ea4000c1e1b00 */
[----:B--2---:R-:W-:-:S04]  /*07f0*/  ISETP.NE.U32.AND P0, PT, R6, RZ, PT ;  /* 0x000000ff0600720c */ /* 0x004fc80003f05070 */
[----:B------:R-:W-:-:S13]  /*0800*/  ISETP.NE.AND.EX P0, PT, R7, RZ, PT, P0 ;  /* 0x000000ff0700720c */ /* 0x000fda0003f05300 */
[----:B------:R-:W-:Y:S05]  /*0810*/  @!P0 BRA `(.L_x_6) ;  /* 0x0000000000088947 */ /* 0x000fea0003800000 */
[----:B------:R3:W5:Y:S01]  /*0820*/  LD.E R136, desc[UR44][R6.64] ;  /* 0x0000002c06887980 */ /* 0x000762000c101900 */
[----:B------:R-:W-:Y:S05]  /*0830*/  BRA `(.L_x_7) ;  /* 0x0000000000247947 */ /* 0x000fea0003800000 */
.L_x_6:
[----:B------:R-:W-:Y:S02]  /*0840*/  ULDC.64 UR4, c[0x0][0x590] ;  /* 0x0001640000047ab9 */ /* 0x000fe40000000a00 */
[----:B------:R-:W-:-:S04]  /*0850*/  ISETP.NE.U32.AND P0, PT, RZ, UR4, PT ;  /* 0x00000004ff007c0c */ /* 0x000fc8000bf05070 */
[----:B------:R-:W-:-:S13]  /*0860*/  ISETP.NE.AND.EX P0, PT, RZ, UR5, PT, P0 ;  /* 0x00000005ff007c0c */ /* 0x000fda000bf05300 */
[----:B------:R-:W-:Y:S05]  /*0870*/  @!P0 BRA `(.L_x_8) ;  /* 0x00000000000c8947 */ /* 0x000fea0003800000 */
[----:B01----:R-:W0:Y:S02]  /*0880*/  LDC.64 R6, c[0x0][0x590] ;  /* 0x00016400ff067b82 */ /* 0x003e240000000a00 */
[----:B0-----:R2:W5:Y:S01]  /*0890*/  LDG.E R136, desc[UR44][R6.64] ;  /* 0x0000002c06887981 */ /* 0x001562000c1e1900 */
[----:B------:R-:W-:Y:S05]  /*08a0*/  BRA `(.L_x_7) ;  /* 0x0000000000087947 */ /* 0x000fea0003800000 */
.L_x_8:
[----:B------:R-:W-:Y:S02]  /*08b0*/  ULDC UR4, c[0x0][0x584] ;  /* 0x0001610000047ab9 */ /* 0x000fe40000000800 */
[----:B------:R-:W-:-:S07]  /*08c0*/  IMAD.U32 R136, RZ, RZ, UR4 ;  /* 0x00000004ff887e24 */ /* 0x000fce000f8e00ff */
.L_x_7:
[----:B------:R-:W4:Y:S01]  /*08d0*/  LDC R2, c[0x0][0x65c] ;  /* 0x00019700ff027b82 */ /* 0x000f220000000800 */
[----:B------:R-:W4:Y:S01]  /*08e0*/  S2R R14, SR_CTAID.Y ;  /* 0x00000000000e7919 */ /* 0x000f220000002600 */
[----:B------:R-:W-:Y:S01]  /*08f0*/  ULDC UR6, c[0x0][0x28c] ;  /* 0x0000a30000067ab9 */ /* 0x000fe20000000800 */
[----:B------:R-:W-:Y:S01]  /*0900*/  ISETP.NE.AND P0, PT, R8, 0x2, PT ;  /* 0x000000020800780c */ /* 0x000fe20003f05270 */
[----:B------:R-:W-:Y:S01]  /*0910*/  UIADD3 UR6, UR6, 0xff, URZ ;  /* 0x000000ff06067890 */ /* 0x000fe2000fffe03f */
[----:B0123--:R-:W0:Y:S01]  /*0920*/  S2R R6, SR_CTAID.X ;  /* 0x0000000000067919 */ /* 0x00fe220000002500 */
[----:B------:R-:W-:Y:S01]  /*0930*/  IMAD.MOV.U32 R7, RZ, RZ, RZ ;  /* 0x000000ffff077224 */ /* 0x000fe200078e00ff */
[----:B------:R-:W-:Y:S01]  /*0940*/  UMOV UR36, URZ ;  /* 0x0000003f00247c82 */ /* 0x000fe20008000000 */
[----:B------:R-:W-:Y:S01]  /*0950*/  USHF.R.S32.HI UR7, URZ, 0x1f, UR6 ;  /* 0x0000001f3f077899 */ /* 0x000fe20008011406 */
[----:B------:R-:W-:Y:S01]  /*0960*/  UMOV UR37, URZ ;  /* 0x0000003f00257c82 */ /* 0x000fe20008000000 */
[----:B------:R-:W-:-:S02]  /*0970*/  ULDC.64 UR8, c[0x0][0x650] ;  /* 0x0001940000087ab9 */ /* 0x000fc40000000a00 */
[----:B------:R-:W-:-:S04]  /*0980*/  ULEA.HI UR7, UR7, UR6, URZ, 0x8 ;  /* 0x0000000607077291 */ /* 0x000fc8000f8f403f */
[----:B------:R-:W-:Y:S01]  /*0990*/  USHF.R.S32.HI UR38, URZ, 0x8, UR7 ;  /* 0x000000083f267899 */ /* 0x000fe20008011407 */
[----:B----4-:R-:W-:-:S13]  /*09a0*/  ISETP.NE.AND P1, PT, R2, 0x1, PT ;  /* 0x000000010200780c */ /* 0x010fda0003f25270 */
[----:B------:R-:W0:Y:S01]  /*09b0*/  @P1 LDC R19, c[0x0][0x10] ;  /* 0x00000400ff131b82 */ /* 0x000e220000000800 */
[----:B------:R-:W-:Y:S02]  /*09c0*/  @P1 IMAD.MOV.U32 R8, RZ, RZ, R14 ;  /* 0x000000ffff081224 */ /* 0x000fe400078e000e */
[----:B------:R-:W-:Y:S02]  /*09d0*/  @P1 IMAD.MOV.U32 R9, RZ, RZ, RZ ;  /* 0x000000ffff091224 */ /* 0x000fe400078e00ff */
[----:B------:R-:W-:-:S03]  /*09e0*/  @P1 IMAD.MOV.U32 R17, RZ, RZ, RZ ;  /* 0x000000ffff111224 */ /* 0x000fc600078e00ff */
[----:B------:R-:W1:Y:S01]  /*09f0*/  @!P1 LDC R11, c[0x0][0xc] ;  /* 0x00000300ff0b9b82 */ /* 0x000e620000000800 */
[----:B------:R-:W-:Y:S01]  /*0a00*/  ULDC UR4, c[0x0][0xc] ;  /* 0x0000030000047ab9 */ /* 0x000fe20000000800 */
[----:B------:R-:W-:Y:S02]  /*0a10*/  ULDC UR5, c[0x0][0x10] ;  /* 0x0000040000057ab9 */ /* 0x000fe40000000800 */
[----:B------:R-:W-:-:S04]  /*0a20*/  UIMAD.WIDE.U32 UR4, UR4, UR5, URZ ;  /* 0x00000005040472a5 */ /* 0x000fc8000f8e003f */
[----:B------:R-:W2:Y:S01]  /*0a30*/  LDC R2, c[0x0][0x14] ;  /* 0x00000500ff027b82 */ /* 0x000ea20000000800 */
[----:B0-----:R-:W-:-:S04]  /*0a40*/  @P1 IMAD.WIDE.U32 R18, R6, R19, R8 ;  /* 0x0000001306121225 */ /* 0x001fc800078e0008 */
[----:B------:R-:W-:Y:S02]  /*0a50*/  @P1 IMAD.IADD R17, R19, 0x1, R17 ;  /* 0x0000000113111824 */ /* 0x000fe400078e0211 */
[----:B-1----:R-:W-:-:S04]  /*0a60*/  @!P1 IMAD.WIDE.U32 R8, R11, R14, R6 ;  /* 0x0000000e0b089225 */ /* 0x002fc800078e0006 */
[----:B------:R-:W-:Y:S02]  /*0a70*/  @!P1 IMAD.MOV.U32 R18, RZ, RZ, R8 ;  /* 0x000000ffff129224 */ /* 0x000fe400078e0008 */
[----:B------:R-:W-:Y:S02]  /*0a80*/  @!P1 IMAD.MOV.U32 R17, RZ, RZ, R9 ;  /* 0x000000ffff119224 */ /* 0x000fe400078e0009 */
[----:B--2---:R-:W-:-:S04]  /*0a90*/  IMAD.WIDE.U32 R12, R2, UR4, RZ ;  /* 0x00000004020c7c25 */ /* 0x004fc8000f8e00ff */
[----:B------:R-:W-:Y:S01]  /*0aa0*/  IMAD R23, R2, UR5, RZ ;  /* 0x0000000502177c24 */ /* 0x000fe2000f8e02ff */
[----:B------:R0:W-:Y:S03]  /*0ab0*/  STL.64 [R1], R12 ;  /* 0x0000000c01007387 */ /* 0x0001e60000100a00 */
[----:B------:R-:W-:Y:S01]  /*0ac0*/  IMAD.IADD R23, R13, 0x1, R23 ;  /* 0x000000010d177824 */ /* 0x000fe200078e0217 */
[----:B------:R-:W-:Y:S06]  /*0ad0*/  @P0 BRA `(.L_x_9) ;  /* 0x0000000000200947 */ /* 0x000fec0003800000 */
[----:B------:R-:W-:Y:S01]  /*0ae0*/  UISETP.GE.U32.AND UP0, UPT, UR38, 0x3, UPT ;  /* 0x000000032600788c */ /* 0x000fe2000bf06070 */
[----:B------:R-:W-:Y:S01]  /*0af0*/  IADD3 R18, P0, R18, R12, RZ ;  /* 0x0000000c12127210 */ /* 0x000fe20007f1e0ff */
[----:B------:R-:W-:Y:S01]  /*0b00*/  UIMAD.WIDE.U32 UR4, UR38, -0x55555555, URZ ;  /* 0xaaaaaaab260478a5 */ /* 0x000fe2000f8e003f */
[----:B------:R-:W-:-:S03]  /*0b10*/  UMOV UR37, URZ ;  /* 0x0000003f00257c82 */ /* 0x000fc60008000000 */
[----:B------:R-:W-:Y:S01]  /*0b20*/  USHF.R.U32.HI UR4, URZ, 0x1, UR5 ;  /* 0x000000013f047899 */ /* 0x000fe20008011605 */
[----:B------:R-:W-:-:S03]  /*0b30*/  IMAD.X R17, R23, 0x1, R17, P0 ;  /* 0x0000000117117824 */ /* 0x000fc600000e0611 */
[----:B------:R-:W-:Y:S02]  /*0b40*/  UIMAD UR36, UR4, -0x3, UR38 ;  /* 0xfffffffd042478a4 */ /* 0x000fe4000f8e0226 */
[----:B------:R-:W-:-:S12]  /*0b50*/  @UP0 ULOP3.LUT UR37, UR4, 0x1, URZ, 0xc0, !UPT ;  /* 0x0000000104250892 */ /* 0x000fd8000f8ec03f */
.L_x_9:
[----:B------:R-:W-:Y:S01]  /*0b60*/  ISETP.GE.U32.AND P0, PT, R18, UR8, PT ;  /* 0x0000000812007c0c */ /* 0x000fe2000bf06070 */
[----:B------:R-:W-:Y:S01]  /*0b70*/  IMAD.MOV.U32 R19, RZ, RZ, -0x1 ;  /* 0xffffffffff137424 */ /* 0x000fe200078e00ff */
[----:B------:R-:W-:Y:S01]  /*0b80*/  PRMT R8, RZ, 0x7610, R8 ;  /* 0x00007610ff087816 */ /* 0x000fe20000000008 */
[----:B------:R-:W-:Y:S01]  /*0b90*/  IMAD.MOV.U32 R22, RZ, RZ, -0x1 ;  /* 0xffffffffff167424 */ /* 0x000fe200078e00ff */
[----:B------:R-:W-:Y:S01]  /*0ba0*/  ISETP.GE.U32.AND.EX P0, PT, R17, UR9, PT, P0 ;  /* 0x0000000911007c0c */ /* 0x000fe2000bf06100 */
[----:B------:R-:W-:-:S12]  /*0bb0*/  IMAD.MOV.U32 R2, RZ, RZ, -0x1 ;  /* 0xffffffffff027424 */ /* 0x000fd800078e00ff */
[----:B------:R-:W-:Y:S05]  /*0bc0*/  @P0 BRA `(.L_x_10) ;  /* 0x00000004005c0947 */ /* 0x000fea0003800000 */
[----:B------:R-:W1:Y:S01]  /*0bd0*/  LDC.64 R20, c[0x0][0x628] ;  /* 0x00018a00ff147b82 */ /* 0x000e620000000a00 */
[----:B------:R-:W-:Y:S02]  /*0be0*/  IMAD.MOV.U32 R8, RZ, RZ, R18 ;  /* 0x000000ffff087224 */ /* 0x000fe400078e0012 */
[----:B------:R-:W-:-:S05]  /*0bf0*/  IMAD.MOV.U32 R9, RZ, RZ, R17 ;  /* 0x000000ffff097224 */ /* 0x000fca00078e0011 */
[----:B------:R-:W2:Y:S08]  /*0c00*/  LDC R2, c[0x0][0x630] ;  /* 0x00018c00ff027b82 */ /* 0x000eb00000000800 */
[----:B------:R-:W3:Y:S01]  /*0c10*/  LDC.64 R24, c[0x0][0x620] ;  /* 0x00018800ff187b82 */ /* 0x000ee20000000a00 */
[----:B-1----:R-:W-:-:S04]  /*0c20*/  ISETP.NE.U32.AND P0, PT, R20, RZ, PT ;  /* 0x000000ff1400720c */ /* 0x002fc80003f05070 */
[----:B------:R-:W-:-:S13]  /*0c30*/  ISETP.NE.AND.EX P0, PT, R21, RZ, PT, P0 ;  /* 0x000000ff1500720c */ /* 0x000fda0003f05300 */
[----:B--23--:R-:W-:Y:S05]  /*0c40*/  @!P0 BRA `(.L_x_11) ;  /* 0x0000000000288947 */ /* 0x00cfea0003800000 */
[----:B0-----:R-:W0:Y:S02]  /*0c50*/  LDC R13, c[0x0][0x634] ;  /* 0x00018d00ff0d7b82 */ /* 0x001e240000000800 */
[----:B0-----:R-:W-:-:S05]  /*0c60*/  IADD3 R13, P0, R18, R13, RZ ;  /* 0x0000000d120d7210 */ /* 0x001fca0007f1e0ff */
[----:B------:R-:W-:-:S04]  /*0c70*/  IMAD.X R15, RZ, RZ, R17, P0 ;  /* 0x000000ffff0f7224 */ /* 0x000fc800000e0611 */
[----:B------:R-:W-:-:S04]  /*0c80*/  IMAD.WIDE.U32 R8, R15, R20, RZ ;  /* 0x000000140f087225 */ /* 0x000fc800078e00ff */
[----:B------:R-:W-:-:S04]  /*0c90*/  IMAD.WIDE.U32 R10, P0, R13, R21, R8 ;  /* 0x000000150d0a7225 */ /* 0x000fc80007800008 */
[----:B------:R-:W-:-:S04]  /*0ca0*/  IMAD.WIDE.U32 R8, R13, R20, RZ ;  /* 0x000000140d087225 */ /* 0x000fc800078e00ff */
[----:B------:R-:W-:Y:S01]  /*0cb0*/  IMAD.X R13, RZ, RZ, RZ, P0 ;  /* 0x000000ffff0d7224 */ /* 0x000fe200000e06ff */
[----:B------:R-:W-:Y:S01]  /*0cc0*/  IADD3 RZ, P0, R9, R10, RZ ;  /* 0x0000000a09ff7210 */ /* 0x000fe20007f1e0ff */
[----:B------:R-:W-:-:S04]  /*0cd0*/  IMAD.MOV.U32 R12, RZ, RZ, R11 ;  /* 0x000000ffff0c7224 */ /* 0x000fc800078e000b */
[----:B------:R-:W-:-:S08]  /*0ce0*/  IMAD.WIDE.U32.X R8, R15, R21, R12, P0 ;  /* 0x000000150f087225 */ /* 0x000fd000000e040c */
.L_x_11:
[-CC-:B------:R-:W-:Y:S01]  /*0cf0*/  SHF.R.U64 R31, R8, R2.reuse, R9.reuse ;  /* 0x00000002081f7219 */ /* 0x180fe20000001209 */
[----:B0-----:R-:W0:Y:S01]  /*0d00*/  LDC R12, c[0x0][0x618] ;  /* 0x00018600ff0c7b82 */ /* 0x001e220000000800 */
[----:B------:R-:W-:Y:S01]  /*0d10*/  SHF.R.U32.HI R7, RZ, R2, R9 ;  /* 0x00000002ff077219 */ /* 0x000fe20000011609 */
[----:B------:R-:W-:Y:S01]  /*0d20*/  ULDC UR4, c[0x0][0x150] ;  /* 0x0000540000047ab9 */ /* 0x000fe20000000800 */
[----:B------:R-:W-:Y:S01]  /*0d30*/  IADD3 R11, P0, RZ, -R31, RZ ;  /* 0x8000001fff0b7210 */ /* 0x000fe20007f1e0ff */
[----:B------:R-:W-:Y:S01]  /*0d40*/  IMAD.MOV.U32 R19, RZ, RZ, R17 ;  /* 0x000000ffff137224 */ /* 0x000fe200078e0011 */
[----:B------:R-:W-:-:S03]  /*0d50*/  I2FP.F32.U32 R2, R6 ;  /* 0x0000000600027245 */ /* 0x000fc60000201000 */
[----:B------:R-:W1:Y:S01]  /*0d60*/  LDC.64 R26, c[0x0][0x640] ;  /* 0x00019000ff1a7b82 */ /* 0x000e620000000a00 */
[----:B------:R-:W-:Y:S02]  /*0d70*/  IMAD.X R13, RZ, RZ, ~R7, P0 ;  /* 0x000000ffff0d7224 */ /* 0x000fe400000e0e07 */
[----:B------:R-:W-:Y:S01]  /*0d80*/  FMUL R2, R2, UR4 ;  /* 0x0000000402027c20 */ /* 0x000fe20008400000 */
[----:B------:R-:W-:Y:S01]  /*0d90*/  IMAD.WIDE.U32 R8, R11, R24, R18 ;  /* 0x000000180b087225 */ /* 0x000fe200078e0012 */
[----:B------:R-:W-:-:S03]  /*0da0*/  ULDC UR4, c[0x0][0x154] ;  /* 0x0000550000047ab9 */ /* 0x000fc60000000800 */
[----:B------:R-:W-:Y:S01]  /*0db0*/  IMAD R10, R13, R24, RZ ;  /* 0x000000180d0a7224 */ /* 0x000fe200078e02ff */
[----:B------:R-:W2:Y:S01]  /*0dc0*/  LDC R7, c[0x0][0x144] ;  /* 0x00005100ff077b82 */ /* 0x000ea20000000800 */
[----:B------:R-:W3:Y:S02]  /*0dd0*/  F2I.U32.TRUNC.NTZ R2, R2 ;  /* 0x0000000200027305 */ /* 0x000ee4000020f000 */
[----:B------:R-:W-:-:S04]  /*0de0*/  IMAD R11, R11, R25, R10 ;  /* 0x000000190b0b7224 */ /* 0x000fc800078e020a */
[----:B------:R-:W-:Y:S01]  /*0df0*/  IMAD.IADD R9, R9, 0x1, R11 ;  /* 0x0000000109097824 */ /* 0x000fe200078e020b */
[----:B------:R-:W4:Y:S01]  /*0e00*/  LDC R22, c[0x0][0x608] ;  /* 0x00018200ff167b82 */ /* 0x000f220000000800 */
[----:B------:R-:W-:-:S03]  /*0e10*/  IMAD.MOV.U32 R11, RZ, RZ, -0x1 ;  /* 0xffffffffff0b7424 */ /* 0x000fc600078e00ff */
[--C-:B0-----:R-:W-:Y:S02]  /*0e20*/  SHF.R.U64 R20, R8, R12, R9.reuse ;  /* 0x0000000c08147219 */ /* 0x101fe40000001209 */
[----:B------:R-:W-:Y:S02]  /*0e30*/  I2FP.F32.U32 R8, R14 ;  /* 0x0000000e00087245 */ /* 0x000fe40000201000 */
[----:B------:R-:W0:Y:S01]  /*0e40*/  LDC R24, c[0x0][0x658] ;  /* 0x00019600ff187b82 */ /* 0x000e220000000800 */
[----:B-1----:R-:W-:Y:S01]  /*0e50*/  ISETP.NE.U32.AND P0, PT, R26, RZ, PT ;  /* 0x000000ff1a00720c */ /* 0x002fe20003f05070 */
[----:B---3--:R-:W-:Y:S02]  /*0e60*/  IMAD.MOV R10, RZ, RZ, -R2 ;  /* 0x000000ffff0a7224 */ /* 0x008fe400078e0a02 */
[----:B------:R-:W-:Y:S01]  /*0e70*/  FMUL R8, R8, UR4 ;  /* 0x0000000408087c20 */ /* 0x000fe20008400000 */
[----:B------:R-:W-:Y:S02]  /*0e80*/  SHF.R.U32.HI R9, RZ, R12, R9 ;  /* 0x0000000cff097219 */ /* 0x000fe40000011609 */
[----:B------:R-:W-:Y:S01]  /*0e90*/  ISETP.NE.AND.EX P0, PT, R27, RZ, PT, P0 ;  /* 0x000000ff1b00720c */ /* 0x000fe20003f05300 */
[----:B------:R1:W3:Y:S01]  /*0ea0*/  F2I.U32.TRUNC.NTZ R15, R8 ;  /* 0x00000008000f7305 */ /* 0x0002e2000020f000 */
[----:B------:R-:W1:Y:S01]  /*0eb0*/  LDC R19, c[0x0][0x148] ;  /* 0x00005200ff137b82 */ /* 0x000e620000000800 */
[----:B--2---:R-:W-:-:S07]  /*0ec0*/  IMAD R2, R7, R10, R6 ;  /* 0x0000000a07027224 */ /* 0x004fce00078e0206 */
[----:B------:R-:W2:Y:S01]  /*0ed0*/  LDC R25, c[0x0][0x600] ;  /* 0x00018000ff197b82 */ /* 0x000ea20000000800 */
[-CC-:B----4-:R-:W-:Y:S02]  /*0ee0*/  SHF.R.U64 R32, R20, R22.reuse, R9.reuse ;  /* 0x0000001614207219 */ /* 0x190fe40000001209 */
[----:B------:R-:W-:Y:S01]  /*0ef0*/  SHF.R.U32.HI R7, RZ, R22, R9 ;  /* 0x00000016ff077219 */ /* 0x000fe20000011609 */
[----:B------:R-:W-:-:S04]  /*0f00*/  IMAD.MOV.U32 R9, RZ, RZ, 0x1 ;  /* 0x00000001ff097424 */ /* 0x000fc800078e00ff */
[----:B------:R-:W4:Y:S01]  /*0f10*/  LDC R28, c[0x0][0x648] ;  /* 0x00019200ff1c7b82 */ /* 0x000f220000000800 */
[-C--:B0-----:R-:W-:Y:S02]  /*0f20*/  SHF.L.U32 R6, R11, R24.reuse, RZ ;  /* 0x000000180b067219 */ /* 0x081fe400000006ff */
[--C-:B------:R-:W-:Y:S02]  /*0f30*/  SHF.R.U64 R22, R32, R24, R7.reuse ;  /* 0x0000001820167219 */ /* 0x100fe40000001207 */
[----:B------:R-:W-:Y:S02]  /*0f40*/  LOP3.LUT R13, RZ, R6, RZ, 0x33, !PT ;  /* 0x00000006ff0d7212 */ /* 0x000fe400078e33ff */
[-C--:B------:R-:W-:Y:S01]  /*0f50*/  SHF.R.U32.HI R7, RZ, R24.reuse, R7 ;  /* 0x00000018ff077219 */ /* 0x080fe20000011607 */
[----:B------:R-:W0:Y:S01]  /*0f60*/  LDC R29, c[0x0][0x638] ;  /* 0x00018e00ff1d7b82 */ /* 0x000e220000000800 */
[----:B------:R-:W-:Y:S01]  /*0f70*/  SHF.L.U32 R12, R9, R24, RZ ;  /* 0x00000018090c7219 */ /* 0x000fe200000006ff */
[----:B------:R-:W-:-:S06]  /*0f80*/  IMAD.MOV.U32 R6, RZ, RZ, R22 ;  /* 0x000000ffff067224 */ /* 0x000fcc00078e0016 */
[----:B------:R-:W0:Y:S01]  /*0f90*/  LDC R30, c[0x0][0x610] ;  /* 0x00018400ff1e7b82 */ /* 0x000e220000000800 */
[----:B-1-3--:R-:W-:Y:S05]  /*0fa0*/  @!P0 BRA `(.L_x_12) ;  /* 0x0000000000288947 */ /* 0x00afea0003800000 */
[----:B------:R-:W1:Y:S02]  /*0fb0*/  LDC R11, c[0x0][0x64c] ;  /* 0x00019300ff0b7b82 */ /* 0x000e640000000800 */
[----:B-1----:R-:W-:-:S05]  /*0fc0*/  IADD3 R11, P0, R22, R11, RZ ;  /* 0x0000000b160b7210 */ /* 0x002fca0007f1e0ff */
        /* <DEDUP_REMOVED lines=8> */
.L_x_12:
[----:B----4-:R-:W-:Y:S01]  /*1050*/  SHF.R.U64 R6, R6, R28, R7 ;  /* 0x0000001c06067219 */ /* 0x010fe20000001207 */
[----:B--2---:R-:W-:Y:S01]  /*1060*/  VIADD R7, R25, 0xffffffff ;  /* 0xffffffff19077836 */ /* 0x004fe20000000000 */
[----:B------:R-:W-:Y:S01]  /*1070*/  LOP3.LUT R13, R32, R13, RZ, 0xc0, !PT ;  /* 0x0000000d200d7212 */ /* 0x000fe200078ec0ff */
[----:B------:R-:W-:Y:S02]  /*1080*/  IMAD.MOV R15, RZ, RZ, -R15 ;  /* 0x000000ffff0f7224 */ /* 0x000fe400078e0a0f */
[----:B------:R-:W-:Y:S01]  /*1090*/  IMAD.MOV R8, RZ, RZ, -R6 ;  /* 0x000000ffff087224 */ /* 0x000fe200078e0a06 */
[----:B------:R-:W-:Y:S01]  /*10a0*/  LOP3.LUT R7, R20, R7, RZ, 0xc0, !PT ;  /* 0x0000000714077212 */ /* 0x000fe200078ec0ff */
[----:B------:R-:W-:Y:S02]  /*10b0*/  IMAD R13, R12, R6, R13 ;  /* 0x000000060c0d7224 */ /* 0x000fe400078e020d */
[----:B------:R-:W-:Y:S02]  /*10c0*/  @P1 IMAD R2, R19, R15, R14 ;  /* 0x0000000f13021224 */ /* 0x000fe400078e020e */
[----:B0-----:R-:W-:-:S02]  /*10d0*/  IMAD R6, R8, R29, R22 ;  /* 0x0000001d08067224 */ /* 0x001fc400078e0216 */
[----:B------:R-:W-:Y:S02]  /*10e0*/  IMAD R2, R13, R30, R2 ;  /* 0x0000001e0d027224 */ /* 0x000fe400078e0202 */
[----:B------:R-:W-:Y:S02]  /*10f0*/  IMAD R19, R6, R25, R7 ;  /* 0x0000001906137224 */ /* 0x000fe400078e0207 */
[----:B------:R-:W-:-:S03]  /*1100*/  IMAD.MOV.U32 R8, RZ, RZ, 0x1 ;  /* 0x00000001ff087424 */ /* 0x000fc600078e00ff */
[----:B------:R-:W-:Y:S02]  /*1110*/  SEL R22, R19, R2, !P1 ;  /* 0x0000000213167207 */ /* 0x000fe40004800000 */
[----:B------:R-:W-:Y:S01]  /*1120*/  SEL R19, R2, R19, !P1 ;  /* 0x0000001302137207 */ /* 0x000fe20004800000 */
[----:B------:R-:W-:-:S07]  /*1130*/  IMAD.MOV.U32 R2, RZ, RZ, R31 ;  /* 0x000000ffff027224 */ /* 0x000fce00078e001f */
.L_x_10:
[----:B------:R-:W-:Y:S05]  /*1140*/  @!P2 BRA `(.L_x_13) ;  /* 0x0000009800c8a947 */ /* 0x000fea0003800000 */
[----:B------:R-:W-:-:S13]  /*1150*/  ISETP.GT.U32.AND P0, PT, R33, 0x1, PT ;  /* 0x000000012100780c */ /* 0x000fda0003f04070 */
[----:B------:R-:W-:Y:S05]  /*1160*/  @P0 EXIT ;  /* 0x000000000000094d */ /* 0x000fea0003800000 */
.L_x_14:
[----:B------:R-:W-:-:S08]  /*1170*/  NOP ;  /* 0x0000000000007918 */ /* 0x000fd00000000000 */
[----:B------:R-:W1:Y:S02]  /*1180*/  USETMAXREG.TRY_ALLOC.CTAPOOL UP0, 0xe8 ;  /* 0x000000e8000079c8 */ /* 0x000e640008000600 */
[----:B-1----:R-:W-:-:S13]  /*1190*/  PLOP3.LUT P0, PT, PT, PT, UP0, 0x80, 0x0 ;  /* 0x000000000000781c */ /* 0x002fda0003f0f008 */
[----:B------:R-:W-:Y:S05]  /*11a0*/  @!P0 BRA `(.L_x_14) ;  /* 0xfffffffc00f08947 */ /* 0x000fea000383ffff */
[----:B------:R-:W-:-:S13]  /*11b0*/  LOP3.LUT P0, RZ, R8, 0xff, RZ, 0xc0, !PT ;  /* 0x000000ff08ff7812 */ /* 0x000fda000780c0ff */
[----:B------:R-:W-:Y:S05]  /*11c0*/  @!P0 EXIT ;  /* 0x000000000000894d */ /* 0x000fea0003800000 */
[----:B------:R-:W1:Y:S01]  /*11d0*/  S2UR UR4, SR_CgaCtaId ;  /* 0x00000000000479c3 */ /* 0x000e620000008800 */
[----:B------:R-:W-:Y:S01]  /*11e0*/  VIADD R6, R5, 0xffffffff ;  /* 0xffffffff05067836 */ /* 0x000fe20000000000 */
[----:B------:R-:W-:Y:S01]  /*11f0*/  SHF.R.S32.HI R0, RZ, 0x1f, R3 ;  /* 0x0000001fff007819 */ /* 0x000fe20000011403 */
[----:B------:R-:W-:Y:S01]  /*1200*/  UMOV UR40, 0x400 ;  /* 0x0000040000287882 */ /* 0x000fe20000000000 */
[----:B------:R-:W-:Y:S02]  /*1210*/  UISETP.LT.AND UP0, UPT, UR38, 0x1, UPT ;  /* 0x000000012600788c */ /* 0x000fe4000bf01270 */
[----:B------:R-:W-:Y:S01]  /*1220*/  R2UR UR41, R6 ;  /* 0x00000000062972ca */ /* 0x000fe200000e0000 */
[----:B------:R-:W-:Y:S01]  /*1230*/  ULDC UR5, c[0x0][0x284] ;  /* 0x0000a10000057ab9 */ /* 0x000fe20000000800 */
[CC--:B------:R-:W-:Y:S01]  /*1240*/  LEA.HI R4, R0.reuse, R3.reuse, RZ, 0x2 ;  /* 0x0000000300047211 */ /* 0x0c0fe200078f10ff */
[----:B------:R-:W-:Y:S01]  /*1250*/  USEL UR43, UR38, 0x1, UP0 ;  /* 0x00000001262b7887 */ /* 0x000fe20008000000 */
[----:B------:R-:W-:Y:S01]  /*1260*/  LEA.HI R0, R0, R3, RZ, 0x5 ;  /* 0x0000000300007211 */ /* 0x000fe200078f28ff */
[----:B------:R-:W-:Y:S01]  /*1270*/  USHF.L.U32 UR39, UR38, 0x1, URZ ;  /* 0x0000000126277899 */ /* 0x000fe2000800063f */
[--C-:B------:R-:W-:Y:S01]  /*1280*/  SHF.R.S32.HI R138, RZ, 0x2, R4.reuse ;  /* 0x00000002ff8a7819 */ /* 0x100fe20000011404 */
[----:B------:R-:W-:Y:S01]  /*1290*/  UIADD3 UR43, -UR43, UR38, URZ ;  /* 0x000000262b2b7290 */ /* 0x000fe2000fffe13f */
[----:B------:R-:W-:-:S02]  /*12a0*/  SHF.R.S32.HI R5, RZ, 0x1f, R4 ;  /* 0x0000001fff057819 */ /* 0x000fc40000011404 */
[----:B------:R-:W-:Y:S02]  /*12b0*/  LOP3.LUT R140, R4, 0xfffffffc, RZ, 0xc0, !PT ;  /* 0xfffffffc048c7812 */ /* 0x000fe400078ec0ff */
[----:B------:R-:W-:Y:S01]  /*12c0*/  LEA.HI R5, R5, R138, RZ, 0x3 ;  /* 0x0000008a05057211 */ /* 0x000fe200078f18ff */
[----:B------:R-:W-:Y:S01]  /*12d0*/  USHF.L.U32 UR41, UR41, 0x3, URZ ;  /* 0x0000000329297899 */ /* 0x000fe2000800063f */
[----:B------:R-:W-:Y:S01]  /*12e0*/  ISETP.NE.AND P0, PT, R6, RZ, PT ;  /* 0x000000ff0600720c */ /* 0x000fe20003f05270 */
[----:B------:R-:W-:Y:S01]  /*12f0*/  IMAD.IADD R140, R3, 0x1, -R140 ;  /* 0x00000001038c7824 */ /* 0x000fe200078e0a8c */
[----:B------:R-:W-:Y:S01]  /*1300*/  LOP3.LUT R5, R5, 0xfffffff8, RZ, 0xc0, !PT ;  /* 0xfffffff805057812 */ /* 0x000fe200078ec0ff */
[----:B-1----:R-:W-:Y:S02]  /*1310*/  ULEA UR40, UR4, UR40, 0x18 ;  /* 0x0000002804287291 */ /* 0x002fe4000f8ec03f */
[----:B------:R-:W-:Y:S01]  /*1320*/  IMAD.U32 R142, RZ, RZ, UR41 ;  /* 0x00000029ff8e7e24 */ /* 0x000fe2000f8e00ff */
[----:B------:R-:W-:Y:S01]  /*1330*/  SEL R147, RZ, 0x1, P0 ;  /* 0x00000001ff937807 */ /* 0x000fe20000000000 */
[----:B------:R-:W-:Y:S01]  /*1340*/  IMAD.IADD R138, R138, 0x1, -R5 ;  /* 0x000000018a8a7824 */ /* 0x000fe200078e0a05 */
[----:B------:R-:W-:Y:S01]  /*1350*/  UIADD3 UR42, UR40, 0x40, URZ ;  /* 0x00000040282a7890 */ /* 0x000fe2000fffe03f */
[----:B------:R-:W-:-:S02]  /*1360*/  SHF.R.S32.HI R5, RZ, 0x5, R0 ;  /* 0x00000005ff057819 */ /* 0x000fc40000011400 */
[C---:B------:R-:W-:Y:S02]  /*1370*/  LOP3.LUT R144, R142.reuse, 0x8, RZ, 0xc0, !PT ;  /* 0x000000088e907812 */ /* 0x040fe400078ec0ff */
[--C-:B------:R-:W-:Y:S01]  /*1380*/  SHF.R.S32.HI R139, RZ, 0x1f, R138.reuse ;  /* 0x0000001fff8b7819 */ /* 0x100fe2000001148a */
[C-C-:B------:R-:W-:Y:S01]  /*1390*/  IMAD R145, R5.reuse, -0x10, -R138.reuse ;  /* 0xfffffff005917824 */ /* 0x140fe200078e0a8a */
[----:B------:R-:W-:Y:S01]  /*13a0*/  LOP3.LUT R142, R142, 0x8, RZ, 0xc, !PT ;  /* 0x000000088e8e7812 */ /* 0x000fe200078e0cff */
[----:B------:R-:W-:Y:S01]  /*13b0*/  IMAD.U32 R141, RZ, RZ, UR42 ;  /* 0x0000002aff8d7e24 */ /* 0x000fe2000f8e00ff */
[----:B------:R-:W-:Y:S01]  /*13c0*/  LOP3.LUT R144, R144, 0x18, RZ, 0x3c, !PT ;  /* 0x0000001890907812 */ /* 0x000fe200078e3cff */
[----:B------:R-:W-:-:S04]  /*13d0*/  IMAD.WIDE R138, R5, 0x10, R138 ;  /* 0x00000010058a7825 */ /* 0x000fc800078e028a */
[----:B------:R-:W-:Y:S02]  /*13e0*/  VIADD R143, R141, UR41 ;  /* 0x000000298d8f7c36 */ /* 0x000fe40008000000 */
[----:B------:R-:W-:-:S07]  /*13f0*/  VIADD R145, R145, UR5 ;  /* 0x0000000591917c36 */ /* 0x000fce0008000000 */
.L_x_262:
[----:B------:R-:W-:Y:S01]  /*1400*/  SHF.L.U32 R0, R147, 0x1f, RZ ;  /* 0x0000001f93007819 */ /* 0x000fe200000006ff */
[----:B------:R-:W-:Y:S02]  /*1410*/  ULDC UR4, c[0x0][0x28c] ;  /* 0x0000a30000047ab9 */ /* 0x000fe40000000800 */
[----:B------:R-:W-:Y:S01]  /*1420*/  ISETP.LT.AND P1, PT, RZ, UR4, PT ;  /* 0x00000004ff007c0c */ /* 0x000fe2000bf21270 */
[----:B-1----:R-:W1:Y:S02]  /*1430*/  SYNCS.PHASECHK.TRANS64.TRYWAIT P0, [R141+UR41], R0 ;  /* 0x000000008d0075a7 */ /* 0x002e640008000169 */
[----:B-1-34-:R-:W-:Y:S10]  /*1440*/  @!P0 BRA `(.L_x_15) ;  /* 0x000000a8000c8947 */ /* 0x01aff40003800000 */
.L_x_283:
[----:B------:R-:W-:Y:S05]  /*1450*/  @P1 BRA `(.L_x_16) ;  /* 0x0000000000401947 */ /* 0x000fea0003800000 */
[----:B-1----:R-:W-:Y:S01]  /*1460*/  MOV R0, 0x0 ;  /* 0x0000000000007802 */ /* 0x002fe20000000f00 */
[----:B------:R-:W-:Y:S01]  /*1470*/  ULDC.64 UR4, c[0x4][0x68] ;  /* 0x01001a0000047ab9 */ /* 0x000fe20000000a00 */
[----:B------:R-:W-:Y:S01]  /*1480*/  ULDC.64 UR6, c[0x4][0x8] ;  /* 0x0100020000067ab9 */ /* 0x000fe20000000a00 */
[----:B------:R-:W-:Y:S01]  /*1490*/  IMAD.U32 R4, RZ, RZ, UR4 ;  /* 0x00000004ff047e24 */ /* 0x000fe2000f8e00ff */
[----:B------:R1:W2:Y:S01]  /*14a0*/  LDC.64 R14, c[0x4][R0] ;  /* 0x01000000000e7b82 */ /* 0x0002a20000000a00 */
[----:B------:R-:W-:Y:S01]  /*14b0*/  IMAD.U32 R5, RZ, RZ, UR5 ;  /* 0x00000005ff057e24 */ /* 0x000fe2000f8e00ff */
[----:B------:R-:W-:Y:S01]  /*14c0*/  ULDC.64 UR4, c[0x4][0x70] ;  /* 0x01001c0000047ab9 */ /* 0x000fe20000000a00 */
[----:B------:R-:W-:Y:S02]  /*14d0*/  IMAD.U32 R10, RZ, RZ, UR6 ;  /* 0x00000006ff0a7e24 */ /* 0x000fe4000f8e00ff */
[----:B------:R-:W-:Y:S02]  /*14e0*/  IMAD.U32 R6, RZ, RZ, UR4 ;  /* 0x00000004ff067e24 */ /* 0x000fe4000f8e00ff */
[----:B------:R-:W-:-:S02]  /*14f0*/  IMAD.U32 R7, RZ, RZ, UR5 ;  /* 0x00000005ff077e24 */ /* 0x000fc4000f8e00ff */
[----:B------:R-:W-:Y:S02]  /*1500*/  IMAD.U32 R11, RZ, RZ, UR7 ;  /* 0x00000007ff0b7e24 */ /* 0x000fe4000f8e00ff */
[----:B------:R-:W-:Y:S02]  /*1510*/  IMAD.MOV.U32 R8, RZ, RZ, 0x1e1 ;  /* 0x000001e1ff087424 */ /* 0x000fe400078e00ff */
[----:B0-----:R-:W-:Y:S02]  /*1520*/  IMAD.MOV.U32 R12, RZ, RZ, 0x1 ;  /* 0x00000001ff0c7424 */ /* 0x001fe400078e00ff */
[----:B-1----:R-:W-:-:S07]  /*1530*/  IMAD.MOV.U32 R13, RZ, RZ, RZ ;  /* 0x000000ffff0d7224 */ /* 0x002fce00078e00ff */
[----:B------:R-:W-:-:S07]  /*1540*/  LEPC R20, `(.L_x_16) ;  /* 0x000000001014794e */ /* 0x000fce0000000000 */
[----:B--2--5:R-:W-:Y:S05]  /*1550*/  CALL.ABS.NOINC R14 ;  /* 0x000000000e007343 */ /* 0x024fea0003c00000 */
.L_x_16:
[----:B-1----:R-:W-:-:S04]  /*1560*/  LOP3.LUT R0, R16, 0x1, RZ, 0xfc, !PT ;  /* 0x0000000110007812 */ /* 0x002fc800078efcff */
[----:B------:R-:W-:-:S13]  /*1570*/  ISETP.NE.AND P0, PT, R0, 0x3, PT ;  /* 0x000000030000780c */ /* 0x000fda0003f05270 */
[----:B------:R-:W-:Y:S05]  /*1580*/  @!P0 BRA `(.L_x_17) ;  /* 0x0000000000048947 */ /* 0x000fea0003800000 */
[----:B------:R-:W-:Y:S01]  /*1590*/  BPT.TRAP 0x1 ;  /* 0x000000040000795c */ /* 0x000fe20000300000 */
.L_x_17:
[----:B------:R-:W-:Y:S02]  /*15a0*/  IMAD.U32 R3, RZ, RZ, UR36 ;  /* 0x00000024ff037e24 */ /* 0x000fe4000f8e00ff */
[----:B------:R-:W-:-:S03]  /*15b0*/  IMAD.U32 R0, RZ, RZ, UR37 ;  /* 0x00000025ff007e24 */ /* 0x000fc6000f8e00ff */
[----:B------:R-:W-:Y:S02]  /*15c0*/  LEA R3, R3, UR40, 0x3 ;  /* 0x0000002803037c11 */ /* 0x000fe4000f8e18ff */
[----:B------:R-:W-:-:S04]  /*15d0*/  SHF.L.U32 R0, R0, 0x1f, RZ ;  /* 0x0000001f00007819 */ /* 0x000fc800000006ff */
[----:B------:R1:W2:Y:S01]  /*15e0*/  SYNCS.PHASECHK.TRANS64.TRYWAIT P1, [R3+URZ], R0 ;  /* 0x00000000030075a7 */ /* 0x0002a2000802017f */
[----:B------:R-:W-:Y:S05]  /*15f0*/  @!P0 BRA `(.L_x_18) ;  /* 0x0000000000048947 */ /* 0x000fea0003800000 */
[----:B------:R-:W-:Y:S01]  /*1600*/  BPT.TRAP 0x1 ;  /* 0x000000040000795c */ /* 0x000fe20000300000 */
.L_x_18:
[----:B------:R-:W-:-:S05]  /*1610*/  IMAD.U32 R4, RZ, RZ, UR43 ;  /* 0x0000002bff047e24 */ /* 0x000fca000f8e00ff */
[----:B------:R-:W-:Y:S01]  /*1620*/  ISETP.GE.AND P2, PT, R4, 0x1, PT ;  /* 0x000000010400780c */ /* 0x000fe20003f46270 */
[----:B--2---:R-:W-:-:S12]  /*1630*/  @P1 BRA `(.L_x_19) ;  /* 0x0000000000081947 */ /* 0x004fd80003800000 */
[----:B------:R-:W2:Y:S02]  /*1640*/  SYNCS.PHASECHK.TRANS64.TRYWAIT P1, [R3+URZ], R0 ;  /* 0x00000000030075a7 */ /* 0x000ea4000802017f */
[----:B--2---:R-:W-:Y:S05]  /*1650*/  @!P1 BRA `(.L_x_20) ;  /* 0x000000a4009c9947 */ /* 0x004fea0003800000 */
.L_x_19:
[----:B------:R-:W-:Y:S05]  /*1660*/  WARPSYNC.ALL ;  /* 0x0000000000007948 */ /* 0x000fea0003800000 */
[----:B------:R-:W-:Y:S01]  /*1670*/  UIADD3 UR5, UR40, 0x100, URZ ;  /* 0x0000010028057890 */ /* 0x000fe2000fffe03f */
[----:B------:R-:W-:Y:S01]  /*1680*/  WARPGROUP.ARRIVE ;  /* 0x00000000000079c5 */ /* 0x000fe20000000000 */
[----:B------:R-:W-:Y:S02]  /*1690*/  UIADD3 UR4, UR40, 0xc100, URZ ;  /* 0x0000c10028047890 */ /* 0x000fe4000fffe03f */
[----:B------:R-:W-:Y:S02]  /*16a0*/  USHF.R.U32.HI UR5, URZ, 0x4, UR5 ;  /* 0x000000043f057899 */ /* 0x000fe40008011605 */
[----:B------:R-:W-:-:S02]  /*16b0*/  USHF.R.U32.HI UR4, URZ, 0x4, UR4 ;  /* 0x000000043f047899 */ /* 0x000fc40008011604 */
[----:B------:R-:W-:Y:S02]  /*16c0*/  ULOP3.LUT UR6, UR5, 0x3fff, URZ, 0xc0, !UPT ;  /* 0x00003fff05067892 */ /* 0x000fe4000f8ec03f */
[----:B------:R-:W-:Y:S02]  /*16d0*/  ULOP3.LUT UR5, UR4, 0x3fff, URZ, 0xc0, !UPT ;  /* 0x00003fff04057892 */ /* 0x000fe4000f8ec03f */
[----:B------:R-:W-:Y:S02]  /*16e0*/  ULOP3.LUT UR4, UR6, 0x10000, URZ, 0xfc, !UPT ;  /* 0x0001000006047892 */ /* 0x000fe4000f8efc3f */
[----:B------:R-:W-:Y:S02]  /*16f0*/  ULOP3.LUT UR5, UR5, 0x10000, URZ, 0xfc, !UPT ;  /* 0x0001000005057892 */ /* 0x000fe4000f8efc3f */
[----:B------:R-:W-:Y:S02]  /*1700*/  ULEA UR8, UR36, UR4, 0xa ;  /* 0x0000000424087291 */ /* 0x000fe4000f8e503f */
[----:B------:R-:W-:Y:S01]  /*1710*/  UIMAD UR6, UR36, 0xe00, UR5 ;  /* 0x00000e00240678a4 */ /* 0x000fe2000f8e0205 */
[----:B------:R-:W-:Y:S01]  /*1720*/  UMOV UR9, 0x40000040 ;  /* 0x4000004000097882 */ /* 0x000fe20000000000 */
[----:B------:R-:W-:-:S02]  /*1730*/  UMOV UR11, 0x40000040 ;  /* 0x40000040000b7882 */ /* 0x000fc40000000000 */
[----:B------:R-:W-:Y:S01]  /*1740*/  UIADD3 UR14, UR6, 0x100, URZ ;  /* 0x00000100060e7890 */ /* 0x000fe2000fffe03f */
[----:B------:R-:W-:Y:S02]  /*1750*/  UMOV UR12, UR8 ;  /* 0x00000008000c7c82 */ /* 0x000fe40008000000 */
[----:B------:R-:W-:Y:S01]  /*1760*/  UMOV UR10, UR6 ;  /* 0x00000006000a7c82 */ /* 0x000fe20008000000 */
[----:B------:R-:W-:Y:S01]  /*1770*/  UMOV UR13, UR9 ;  /* 0x00000009000d7c82 */ /* 0x000fe20008000000 */
[----:B------:R-:W-:Y:S01]  /*1780*/  IGMMA.64x32x32.S8.S8 R120, gdesc[UR8], RZ, !UPT, gsb0 ;  /* 0x01200000087879f1 */ /* 0x000fe2000c0410ff */
[----:B------:R-:W-:Y:S01]  /*1790*/  UMOV UR15, 0x40000040 ;  /* 0x40000040000f7882 */ /* 0x000fe20000000000 */
[----:B------:R-:W-:Y:S02]  /*17a0*/  UIADD3 UR7, UR6, 0x200, URZ ;  /* 0x0000020006077890 */ /* 0x000fe4000fffe03f */
[----:B------:R-:W-:Y:S02]  /*17b0*/  UIADD3 UR10, UR6, 0x300, URZ ;  /* 0x00000300060a7890 */ /* 0x000fe4000fffe03f */
[----:B------:R-:W-:Y:S01]  /*17c0*/  UIADD3 UR11, UR6, 0x400, URZ ;  /* 0x00000400060b7890 */ /* 0x000fe2000fffe03f */
[----:B------:R-:W-:-:S02]  /*17d0*/  WARPGROUP.DEPBAR.LE gsb0, 0x0 ;  /* 0x00008000000079c5 */ /* 0x000fc40000010000 */
[----:B------:R-:W-:-:S06]  /*17e0*/  WARPGROUP.ARRIVE ;  /* 0x00000000000079c5 */ /* 0x000fcc0000000000 */
[----:B------:R-:W-:Y:S01]  /*17f0*/  IGMMA.64x32x32.S8.S8 R104, gdesc[UR12], RZ, !UPT, gsb0 ;  /* 0x012000000c6879f1 */ /* 0x000fe2000c0410ff */
[----:B------:R-:W-:Y:S01]  /*1800*/  UMOV UR12, UR8 ;  /* 0x00000008000c7c82 */ /* 0x000fe20008000000 */
[----:B------:R-:W-:Y:S01]  /*1810*/  UMOV UR13, UR9 ;  /* 0x00000009000d7c82 */ /* 0x000fe20008000000 */
[----:B------:R-:W-:Y:S01]  /*1820*/  UMOV UR14, UR7 ;  /* 0x00000007000e7c82 */ /* 0x000fe20008000000 */
[----:B------:R-:W-:Y:S01]  /*1830*/  UMOV UR15, 0x40000040 ;  /* 0x40000040000f7882 */ /* 0x000fe20000000000 */
[----:B------:R-:W-:Y:S01]  /*1840*/  UIADD3 UR7, UR6, 0x500, URZ ;  /* 0x0000050006077890 */ /* 0x000fe2000fffe03f */
[----:B------:R-:W-:Y:S02]  /*1850*/  WARPGROUP.DEPBAR.LE gsb0, 0x0 ;  /* 0x00008000000079c5 */ /* 0x000fe40000010000 */
        /* <DEDUP_REMOVED lines=14> */
[----:B------:R-:W-:Y:S01]  /*1940*/  UMOV UR11, 0x40000040 ;  /* 0x40000040000b7882 */ /* 0x000fe20000000000 */
        /* <DEDUP_REMOVED lines=15> */
[----:B------:R-:W-:Y:S02]  /*1a40*/  UIADD3 UR9, UR6, 0x202, URZ ;  /* 0x0000020206097890 */ /* 0x000fe4000fffe03f */
[----:B------:R-:W-:Y:S01]  /*1a50*/  UIADD3 UR10, UR6, 0x302, URZ ;  /* 0x00000302060a7890 */ /* 0x000fe2000fffe03f */
[----:B------:R-:W-:Y:S02]  /*1a60*/  WARPGROUP.DEPBAR.LE gsb0, 0x0 ;  /* 0x00008000000079c5 */ /* 0x000fe40000010000 */
[----:B------:R-:W-:-:S06]  /*1a70*/  WARPGROUP.ARRIVE ;  /* 0x00000000000079c5 */ /* 0x000fcc0000000000 */
[----:B------:R-:W-:Y:S01]  /*1a80*/  IGMMA.64x32x32.S8.S8 R24, gdesc[UR12], RZ, !UPT, gsb0 ;  /* 0x012000000c1879f1 */ /* 0x000fe2000c0410ff */
[----:B------:R-:W-:Y:S02]  /*1a90*/  UIADD3 UR12, UR8, 0x2, URZ ;  /* 0x00000002080c7890 */ /* 0x000fe4000fffe03f */
[----:B------:R-:W-:Y:S01]  /*1aa0*/  UIADD3 UR14, UR6, 0x2, URZ ;  /* 0x00000002060e7890 */ /* 0x000fe2000fffe03f */
[----:B------:R-:W-:Y:S01]  /*1ab0*/  UMOV UR13, 0x40000040 ;  /* 0x40000040000d7882 */ /* 0x000fe20000000000 */
[----:B------:R-:W-:Y:S01]  /*1ac0*/  UMOV UR15, 0x40000040 ;  /* 0x40000040000f7882 */ /* 0x000fe20000000000 */
[----:B------:R-:W-:Y:S02]  /*1ad0*/  WARPGROUP.DEPBAR.LE gsb0, 0x0 ;  /* 0x00008000000079c5 */ /* 0x000fe40000010000 */
[----:B------:R-:W-:-:S06]  /*1ae0*/  WARPGROUP.ARRIVE ;  /* 0x00000000000079c5 */ /* 0x000fcc0000000000 */
[----:B------:R-:W-:Y:S01]  /*1af0*/  IGMMA.64x32x32.S8.S8 R120, gdesc[UR12], R120, gsb0 ;  /* 0x012000000c7879f1 */ /* 0x000fe20008041078 */
[----:B------:R-:W-:Y:S01]  /*1b00*/  UMOV UR14, UR7 ;  /* 0x00000007000e7c82 */ /* 0x000fe20008000000 */
[----:B------:R-:W-:Y:S01]  /*1b10*/  UMOV UR15, 0x40000040 ;  /* 0x40000040000f7882 */ /* 0x000fe20000000000 */
[----:B------:R-:W-:Y:S01]  /*1b20*/  UIADD3 UR7, UR6, 0x402, URZ ;  /* 0x0000040206077890 */ /* 0x000fe2000fffe03f */
        /* <DEDUP_REMOVED lines=262> */
[----:B------:R-:W-:Y:S02]  /*2b90*/  UIADD3 UR12, UR6, 0xc06, URZ ;  /* 0x00000c06060c7890 */ /* 0x000fe4000fffe03f */
[----:B------:R-:W-:Y:S01]  /*2ba0*/  UIADD3 UR6, UR6, 0xd06, URZ ;  /* 0x00000d0606067890 */ /* 0x000fe2000fffe03f */
[----:B------:R-:W-:Y:S02]  /*2bb0*/  WARPGROUP.DEPBAR.LE gsb0, 0x0 ;  /* 0x00008000000079c5 */ /* 0x000fe40000010000 */
[----:B------:R-:W-:-:S06]  /*2bc0*/  WARPGROUP.ARRIVE ;  /* 0x00000000000079c5 */ /* 0x000fcc0000000000 */
[----:B------:R-:W-:Y:S01]  /*2bd0*/  IGMMA.64x32x32.S8.S8 R88, gdesc[UR8], R88, gsb0 ;  /* 0x01200000085879f1 */ /* 0x000fe20008041058 */
[----:B------:R-:W-:Y:S01]  /*2be0*/  UMOV UR10, UR13 ;  /* 0x0000000d000a7c82 */ /* 0x000fe20008000000 */
[----:B------:R-:W-:Y:S01]  /*2bf0*/  UMOV UR11, 0x40000040 ;  /* 0x40000040000b7882 */ /* 0x000fe20000000000 */
        /* <DEDUP_REMOVED lines=17> */
[----:B------:R-:W-:Y:S03]  /*2d10*/  IGMMA.64x32x32.S8.S8 R24, gdesc[UR8], R24, gsb0 ;  /* 0x01200000081879f1 */ /* 0x000fe60008041018 */
[----:B------:R-:W-:Y:S02]  /*2d20*/  WARPGROUP.DEPBAR.LE gsb0, 0x0 ;  /* 0x00008000000079c5 */ /* 0x000fe40000010000 */
[----:B------:R-:W-:Y:S05]  /*2d30*/  @!P2 BRA `(.L_x_21) ;  /* 0x000000180000a947 */ /* 0x000fea0003800000 */
[----:B------:R-:W-:Y:S01]  /*2d40*/  UIADD3 UR7, UR36, 0x1, URZ ;  /* 0x0000000124077890 */ /* 0x000fe2000fffe03f */
[----:B-12---:R-:W-:-:S03]  /*2d50*/  IMAD.U32 R0, RZ, RZ, UR43 ;  /* 0x0000002bff007e24 */ /* 0x006fc6000f8e00ff */
[----:B------:R-:W-:-:S04]  /*2d60*/  UISETP.NE.AND UP0, UPT, UR7, 0x3, UPT ;  /* 0x000000030700788c */ /* 0x000fc8000bf05270 */
[----:B------:R-:W-:Y:S02]  /*2d70*/  USEL UR6, URZ, 0x1, UP0 ;  /* 0x000000013f067887 */ /* 0x000fe40008000000 */
[----:B------:R-:W-:Y:S02]  /*2d80*/  USEL UR7, UR7, URZ, UP0 ;  /* 0x0000003f07077287 */ /* 0x000fe40008000000 */
[----:B------:R-:W-:-:S06]  /*2d90*/  ULOP3.LUT UR6, UR37, UR6, URZ, 0x3c, !UPT ;  /* 0x0000000625067292 */ /* 0x000fcc000f8e3c3f */
[----:B------:R-:W-:Y:S01]  /*2da0*/  IMAD.U32 R5, RZ, RZ, UR6 ;  /* 0x00000006ff057e24 */ /* 0x000fe2000f8e00ff */
[----:B------:R-:W-:-:S06]  /*2db0*/  UMOV UR6, UR36 ;  /* 0x0000002400067c82 */ /* 0x000fcc0008000000 */
.L_x_28:
[----:B-12---:R-:W-:Y:S05]  /*2dc0*/  @!P0 BRA `(.L_x_22) ;  /* 0x0000000000048947 */ /* 0x006fea0003800000 */
[----:B------:R-:W-:Y:S01]  /*2dd0*/  BPT.TRAP 0x1 ;  /* 0x000000040000795c */ /* 0x000fe20000300000 */
.L_x_22:
[----:B------:R-:W-:Y:S01]  /*2de0*/  ULEA UR8, UR7, UR40, 0x3 ;  /* 0x0000002807087291 */ /* 0x000fe2000f8e183f */
[----:B------:R-:W-:-:S08]  /*2df0*/  SHF.L.U32 R3, R5, 0x1f, RZ ;  /* 0x0000001f05037819 */ /* 0x000fd000000006ff */
[----:B------:R1:W2:Y:S01]  /*2e00*/  SYNCS.PHASECHK.TRANS64.TRYWAIT P1, [UR8], R3 ;  /* 0x00000003ff0075a7 */ /* 0x0002a20008020148 */
[----:B------:R-:W-:Y:S05]  /*2e10*/  @!P0 BRA `(.L_x_23) ;  /* 0x0000000000048947 */ /* 0x000fea0003800000 */
[----:B------:R-:W-:Y:S01]  /*2e20*/  BPT.TRAP 0x1 ;  /* 0x000000040000795c */ /* 0x000fe20000300000 */
.L_x_23:
[----:B--2---:R-:W-:Y:S05]  /*2e30*/  @P1 BRA `(.L_x_24) ;  /* 0x0000000000081947 */ /* 0x004fea0003800000 */
[----:B------:R-:W2:Y:S02]  /*2e40*/  SYNCS.PHASECHK.TRANS64.TRYWAIT P1, [UR8], R3 ;  /* 0x00000003ff0075a7 */ /* 0x000ea40008020148 */
[----:B--2---:R-:W-:Y:S05]  /*2e50*/  @!P1 BRA `(.L_x_25) ;  /* 0x0000008c00b09947 */ /* 0x004fea0003800000 */
.L_x_24:
[----:B------:R-:W-:Y:S01]  /*2e60*/  ULEA UR10, UR7, UR4, 0xa ;  /* 0x00000004070a7291 */ /* 0x000fe2000f8e503f */
[----:B------:R-:W-:Y:S01]  /*2e70*/  WARPGROUP.ARRIVE ;  /* 0x00000000000079c5 */ /* 0x000fe20000000000 */
[----:B------:R-:W-:Y:S01]  /*2e80*/  UIMAD UR8, UR7, 0xe00, UR5 ;  /* 0x00000e00070878a4 */ /* 0x000fe2000f8e0205 */
[----:B------:R-:W-:Y:S01]  /*2e90*/  UMOV UR13, 0x40000040 ;  /* 0x40000040000d7882 */ /* 0x000fe20000000000 */
[----:B------:R-:W-:Y:S02]  /*2ea0*/  UMOV UR15, 0x40000040 ;  /* 0x40000040000f7882 */ /* 0x000fe40000000000 */
[----:B------:R-:W-:Y:S01]  /*2eb0*/  UIADD3 UR9, UR8, 0x100, URZ ;  /* 0x0000010008097890 */ /* 0x000fe2000fffe03f */
[----:B------:R-:W-:Y:S02]  /*2ec0*/  UMOV UR12, UR10 ;  /* 0x0000000a000c7c82 */ /* 0x000fe40008000000 */
[----:B------:R-:W-:Y:S01]  /*2ed0*/  UMOV UR14, UR8 ;  /* 0x00000008000e7c82 */ /* 0x000fe20008000000 */
[----:B------:R-:W-:Y:S01]  /*2ee0*/  UIADD3 UR11, UR8, 0x200, URZ ;  /* 0x00000200080b7890 */ /* 0x000fe2000fffe03f */
[----:B------:R-:W-:Y:S01]  /*2ef0*/  IGMMA.64x32x32.S8.S8 R120, gdesc[UR12], R120, gsb0 ;  /* 0x012000000c7879f1 */ /* 0x000fe20008041078 */
[----:B------:R-:W-:Y:S01]  /*2f00*/  UMOV UR15, 0x40000040 ;  /* 0x40000040000f7882 */ /* 0x000fe20000000000 */
[----:B------:R-:W-:Y:S01]  /*2f10*/  UMOV UR14, UR9 ;  /* 0x00000009000e7c82 */ /* 0x000fe20008000000 */
[----:B------:R-:W-:-:S02]  /*2f20*/  UIADD3 UR16, UR8, 0x300, URZ ;  /* 0x0000030008107890 */ /* 0x000fc4000fffe03f */
        /* <DEDUP_REMOVED lines=334> */
[----:B------:R-:W-:Y:S01]  /*4410*/  BPT.TRAP 0x1 ;  /* 0x000000040000795c */ /* 0x000fe20000300000 */
.L_x_26:
[----:B------:R-:W-:Y:S01]  /*4420*/  ULEA UR8, UR6, UR40, 0x3 ;  /* 0x0000002806087291 */ /* 0x000fe2000f8e183f */
[----:B------:R-:W-:-:S03]  /*4430*/  ISETP.GT.U32.AND P1, PT, R16, 0x1, PT ;  /* 0x000000011000780c */ /* 0x000fc60003f24070 */
[----:B------:R-:W-:-:S04]  /*4440*/  UIADD3 UR8, UR8, 0x18, URZ ;  /* 0x0000001808087890 */ /* 0x000fc8000fffe03f */
[----:B------:R-:W-:-:S09]  /*4450*/  UPRMT UR8, URZ, 0x654, UR8 ;  /* 0x000006543f087896 */ /* 0x000fd20008000008 */
[----:B------:R-:W-:Y:S01]  /*4460*/  SYNCS.ARRIVE.TRANS64.RED.A1T0 RZ, [UR8], RZ ;  /* 0x000000ffffff79a7 */ /* 0x000fe20008100408 */
[----:B------:R-:W-:Y:S05]  /*4470*/  @P1 BRA `(.L_x_27) ;  /* 0x0000000000041947 */ /* 0x000fea0003800000 */
[----:B------:R-:W-:Y:S01]  /*4480*/  BPT.TRAP 0x1 ;  /* 0x000000040000795c */ /* 0x000fe20000300000 */
.L_x_27:
[----:B------:R-:W-:Y:S01]  /*4490*/  UIADD3 UR7, UR7, 0x1, URZ ;  /* 0x0000000107077890 */ /* 0x000fe2000fffe03f */
[C---:B------:R-:W-:Y:S01]  /*44a0*/  ISETP.GT.AND P1, PT, R0.reuse, 0x1, PT ;  /* 0x000000010000780c */ /* 0x040fe20003f24270 */
[----:B------:R-:W-:Y:S01]  /*44b0*/  UIADD3 UR6, UR6, 0x1, URZ ;  /* 0x0000000106067890 */ /* 0x000fe2000fffe03f */
[----:B------:R-:W-:Y:S01]  /*44c0*/  VIADD R0, R0, 0xffffffff ;  /* 0xffffffff00007836 */ /* 0x000fe20000000000 */
[----:B------:R-:W-:Y:S02]  /*44d0*/  UISETP.NE.AND UP0, UPT, UR7, 0x3, UPT ;  /* 0x000000030700788c */ /* 0x000fe4000bf05270 */
[----:B------:R-:W-:Y:S02]  /*44e0*/  UISETP.NE.AND UP1, UPT, UR6, 0x3, UPT ;  /* 0x000000030600788c */ /* 0x000fe4000bf25270 */
[----:B------:R-:W-:Y:S02]  /*44f0*/  USEL UR8, URZ, 0x1, UP0 ;  /* 0x000000013f087887 */ /* 0x000fe40008000000 */
[----:B------:R-:W-:-:S02]  /*4500*/  USEL UR7, UR7, URZ, UP0 ;  /* 0x0000003f07077287 */ /* 0x000fc40008000000 */
[----:B------:R-:W-:Y:S02]  /*4510*/  USEL UR6, UR6, URZ, UP1 ;  /* 0x0000003f06067287 */ /* 0x000fe40008800000 */
[----:B------:R-:W-:Y:S01]  /*4520*/  LOP3.LUT R5, R5, UR8, RZ, 0x3c, !PT ;  /* 0x0000000805057c12 */ /* 0x000fe2000f8e3cff */
[----:B------:R-:W-:Y:S09]  /*4530*/  @P1 BRA `(.L_x_28) ;  /* 0xffffffe800201947 */ /* 0x000ff2000383ffff */
.L_x_21:
[----:B-12---:R-:W1:Y:S01]  /*4540*/  LDC R0, c[0x0][0x28c] ;  /* 0x0000a300ff007b82 */ /* 0x006e620000000800 */
[----:B------:R2:W-:Y:S01]  /*4550*/  SYNCS.ARRIVE.TRANS64.A1T0 RZ, [R142+UR42], RZ ;  /* 0x000000ff8eff79a7 */ /* 0x0005e2000810002a */
[----:B-1----:R-:W-:-:S13]  /*4560*/  ISETP.GE.AND P1, PT, R0, 0x1, PT ;  /* 0x000000010000780c */ /* 0x002fda0003f26270 */
[----:B--2---:R-:W-:Y:S05]  /*4570*/  @!P1 BRA `(.L_x_29) ;  /* 0x0000000000349947 */ /* 0x004fea0003800000 */
[----:B------:R-:W-:Y:S05]  /*4580*/  @!P0 BRA `(.L_x_30) ;  /* 0x0000000000048947 */ /* 0x000fea0003800000 */
[----:B------:R-:W-:Y:S01]  /*4590*/  BPT.TRAP 0x1 ;  /* 0x000000040000795c */ /* 0x000fe20000300000 */
.L_x_30:
[----:B------:R-:W-:Y:S01]  /*45a0*/  UIADD3 UR6, UR43, UR36, URZ ;  /* 0x000000242b067290 */ /* 0x000fe2000fffe03f */
[----:B------:R-:W-:-:S03]  /*45b0*/  ISETP.GT.U32.AND P0, PT, R16, 0x1, PT ;  /* 0x000000011000780c */ /* 0x000fc60003f04070 */
[----:B------:R-:W-:-:S04]  /*45c0*/  UIMAD.WIDE.U32 UR4, UR6, -0x55555555, URZ ;  /* 0xaaaaaaab060478a5 */ /* 0x000fc8000f8e003f */
[----:B------:R-:W-:-:S04]  /*45d0*/  USHF.R.U32.HI UR4, URZ, 0x1, UR5 ;  /* 0x000000013f047899 */ /* 0x000fc80008011605 */
[----:B------:R-:W-:-:S04]  /*45e0*/  UIMAD UR6, UR4, -0x3, UR6 ;  /* 0xfffffffd040678a4 */ /* 0x000fc8000f8e0206 */
[----:B------:R-:W-:-:S04]  /*45f0*/  ULEA UR6, UR6, UR40, 0x3 ;  /* 0x0000002806067291 */ /* 0x000fc8000f8e183f */
[----:B------:R-:W-:-:S04]  /*4600*/  UIADD3 UR6, UR6, 0x18, URZ ;  /* 0x0000001806067890 */ /* 0x000fc8000fffe03f */
[----:B------:R-:W-:-:S09]  /*4610*/  UPRMT UR6, URZ, 0x654, UR6 ;  /* 0x000006543f067896 */ /* 0x000fd20008000006 */
[----:B------:R-:W-:Y:S01]  /*4620*/  SYNCS.ARRIVE.TRANS64.RED.A1T0 RZ, [UR6], RZ ;  /* 0x000000ffffff79a7 */ /* 0x000fe20008100406 */
[----:B------:R-:W-:Y:S05]  /*4630*/  @P0 BRA `(.L_x_29) ;  /* 0x0000000000040947 */ /* 0x000fea0003800000 */
[----:B------:R-:W-:Y:S01]  /*4640*/  BPT.TRAP 0x1 ;  /* 0x000000040000795c */ /* 0x000fe20000300000 */
.L_x_29:
[----:B------:R-:W-:Y:S01]  /*4650*/  SHF.L.U32 R0, R147, 0x1f, RZ ;  /* 0x0000001f93007819 */ /* 0x000fe200000006ff */
[----:B------:R-:W-:Y:S01]  /*4660*/  UIADD3 UR36, UR39, UR36, URZ ;  /* 0x0000002427247290 */ /* 0x000fe2000fffe03f */
[----:B------:R-:W1:Y:S01]  /*4670*/  LDC R7, c[0x0][0x288] ;  /* 0x0000a200ff077b82 */ /* 0x000e620000000800 */
[----:B------:R-:W-:Y:S01]  /*4680*/  UISETP.GE.U32.AND UP1, UPT, UR39, 0x3, UPT ;  /* 0x000000032700788c */ /* 0x000fe2000bf26070 */
[----:B------:R-:W-:Y:S01]  /*4690*/  IMAD.SHL.U32 R8, R140, 0x2, RZ ;  /* 0x000000028c087824 */ /* 0x000fe200078e00ff */
[----:B------:R-:W-:Y:S02]  /*46a0*/  UISETP.GT.U32.AND UP0, UPT, UR36, 0x2, UPT ;  /* 0x000000022400788c */ /* 0x000fe4000bf04070 */
[----:B------:R-:W-:Y:S02]  /*46b0*/  UIMAD.WIDE.U32 UR4, UR36, -0x55555555, URZ ;  /* 0xaaaaaaab240478a5 */ /* 0x000fe4000f8e003f */
[----:B------:R-:W-:Y:S01]  /*46c0*/  UISETP.LT.U32.AND UP0, UPT, UR39, 0x3, UP0 ;  /* 0x000000032700788c */ /* 0x000fe20008701070 */
[----:B------:R-:W2:Y:S01]  /*46d0*/  SYNCS.PHASECHK.TRANS64.TRYWAIT P0, [R141+UR41+0x10], R0 ;  /* 0x000010008d0075a7 */ /* 0x000ea20008000169 */
[----:B------:R-:W-:Y:S01]  /*46e0*/  USHF.R.U32.HI UR4, URZ, 0x1, UR5 ;  /* 0x000000013f047899 */ /* 0x000fe20008011605 */
[----:B------:R-:W-:Y:S01]  /*46f0*/  SHF.R.S32.HI R9, RZ, 0x1f, R8 ;  /* 0x0000001fff097819 */ /* 0x000fe20000011408 */
[----:B------:R-:W-:-:S02]  /*4700*/  USEL UR6, URZ, 0x1, !UP0 ;  /* 0x000000013f067887 */ /* 0x000fc4000c000000 */
[----:B------:R-:W-:Y:S02]  /*4710*/  UIMAD UR36, UR4, -0x3, UR36 ;  /* 0xfffffffd042478a4 */ /* 0x000fe4000f8e0224 */
[----:B------:R-:W-:-:S04]  /*4720*/  ULOP3.LUT UR37, UR37, UR6, URZ, 0x3c, !UPT ;  /* 0x0000000625257292 */ /* 0x000fc8000f8e3c3f */
[----:B------:R-:W-:Y:S01]  /*4730*/  @UP1 ULOP3.LUT UR37, UR37, 0x1, UR4, 0x78, !UPT ;  /* 0x0000000125251892 */ /* 0x000fe2000f8e7804 */
[----:B-12---:R-:W-:Y:S11]  /*4740*/  @!P0 BRA `(.L_x_31) ;  /* 0x00000074008c8947 */ /* 0x006ff60003800000 */
.L_x_284:
[----:B-1----:R-:W-:Y:S01]  /*4750*/  IMAD.SHL.U32 R0, R19, 0x40, RZ ;  /* 0x0000004013007824 */ /* 0x002fe200078e00ff */
[----:B------:R-:W-:Y:S01]  /*4760*/  ULDC UR6, c[0x0][0x284] ;  /* 0x0000a10000067ab9 */ /* 0x000fe20000000800 */
[----:B------:R-:W-:Y:S01]  /*4770*/  IMAD R11, R22, 0xe0, RZ ;  /* 0x000000e0160b7824 */ /* 0x000fe200078e02ff */
[----:B------:R-:W-:Y:S01]  /*4780*/  SHF.R.S32.HI R150, RZ, 0x1f, R2 ;  /* 0x0000001fff967819 */ /* 0x000fe20000011402 */
[----:B------:R-:W-:Y:S01]  /*4790*/  ULDC.64 UR4, c[0x0][0x5d0] ;  /* 0x0001740000047ab9 */ /* 0x000fe20000000a00 */
[----:B------:R-:W-:Y:S01]  /*47a0*/  ISETP.GE.AND P0, PT, R0, UR6, PT ;  /* 0x0000000600007c0c */ /* 0x000fe2000bf06270 */
[----:B------:R-:W-:Y:S01]  /*47b0*/  IMAD.WIDE.U32 R4, R2, UR4, R8 ;  /* 0x0000000402047c25 */ /* 0x000fe2000f8e0008 */
[----:B------:R-:W-:Y:S02]  /*47c0*/  SHF.R.S32.HI R22, RZ, 0x1f, R11 ;  /* 0x0000001fff167819 */ /* 0x000fe4000001140b */
[C---:B------:R-:W-:Y:S01]  /*47d0*/  ISETP.GE.OR P0, PT, R11.reuse, R7, P0 ;  /* 0x000000070b00720c */ /* 0x040fe20000706670 */
[----:B------:R-:W-:Y:S01]  /*47e0*/  IMAD R3, R150, UR4, RZ ;  /* 0x0000000496037c24 */ /* 0x000fe2000f8e02ff */
[----:B------:R-:W-:-:S03]  /*47f0*/  IADD3 R4, P1, R11, R4, RZ ;  /* 0x000000040b047210 */ /* 0x000fc60007f3e0ff */
[----:B------:R-:W-:-:S05]  /*4800*/  IMAD R3, R2, UR5, R3 ;  /* 0x0000000502037c24 */ /* 0x000fca000f8e0203 */
[----:B------:R-:W-:-:S03]  /*4810*/  IADD3.X R5, R22, R5, R3, P1, !PT ;  /* 0x0000000516057210 */ /* 0x000fc60000ffe403 */
[----:B------:R-:W-:Y:S05]  /*4820*/  @P0 BRA `(.L_x_32) ;  /* 0x0000005c00600947 */ /* 0x000fea0003800000 */
[----:B------:R-:W1:Y:S01]  /*4830*/  LDC.64 R14, c[0x0][0x5c8] ;  /* 0x00017200ff0e7b82 */ /* 0x000e620000000a00 */
[----:B0-----:R-:W-:Y:S01]  /*4840*/  IMAD.WIDE R12, R19, 0x40, R138 ;  /* 0x00000040130c7825 */ /* 0x001fe200078e028a */
[----:B------:R-:W-:Y:S01]  /*4850*/  ULDC.64 UR4, c[0x0][0x5c0] ;  /* 0x0001700000047ab9 */ /* 0x000fe20000000a00 */
[----:B------:R-:W-:Y:S02]  /*4860*/  BSSY B0, `(.L_x_32) ;  /* 0x00005d4000007945 */ /* 0x000fe40003800000 */
[----:B------:R-:W-:Y:S02]  /*4870*/  IMAD R10, R140, -0x2, R7 ;  /* 0xfffffffe8c0a7824 */ /* 0x000fe400078e0207 */
[----:B------:R-:W-:Y:S02]  /*4880*/  IMAD.IADD R0, R145, 0x1, -R0 ;  /* 0x0000000191007824 */ /* 0x000fe400078e0a00 */
[----:B------:R-:W-:Y:S02]  /*4890*/  IMAD.IADD R10, R10, 0x1, -R11 ;  /* 0x000000010a0a7824 */ /* 0x000fe400078e0a0b */
[----:B-1----:R-:W-:-:S02]  /*48a0*/  IMAD R3, R13, R14, RZ ;  /* 0x0000000e0d037224 */ /* 0x002fc400078e02ff */
[----:B------:R-:W-:-:S04]  /*48b0*/  IMAD.WIDE.U32 R4, R12, R14, R4 ;  /* 0x0000000e0c047225 */ /* 0x000fc800078e0004 */
[----:B------:R-:W-:Y:S01]  /*48c0*/  IMAD R3, R12, R15, R3 ;  /* 0x0000000f0c037224 */ /* 0x000fe200078e0203 */
[----:B------:R-:W-:-:S03]  /*48d0*/  IADD3 R4, P0, R4, UR4, RZ ;  /* 0x0000000404047c10 */ /* 0x000fc6000ff1e0ff */
[----:B------:R-:W-:Y:S01]  /*48e0*/  IMAD.IADD R3, R5, 0x1, R3 ;  /* 0x0000000105037824 */ /* 0x000fe200078e0203 */
[----:B------:R-:W-:-:S04]  /*48f0*/  LEA R6, P1, R14, R4, 0x3 ;  /* 0x000000040e067211 */ /* 0x000fc800078218ff */
[----:B------:R-:W-:Y:S02]  /*4900*/  IADD3.X R5, R3, UR5, RZ, P0, !PT ;  /* 0x0000000503057c10 */ /* 0x000fe400087fe4ff */
[----:B-----5:R-:W-:Y:S02]  /*4910*/  ISETP.NE.AND P0, PT, R136, RZ, PT ;  /* 0x000000ff8800720c */ /* 0x020fe40003f05270 */
[----:B------:R-:W-:-:S11]  /*4920*/  LEA.HI.X R7, R14, R5, R15, 0x3, P1 ;  /* 0x000000050e077211 */ /* 0x000fd600008f1c0f */
[----:B------:R-:W-:Y:S05]  /*4930*/  @!P0 BRA `(.L_x_33) ;  /* 0x0000004000f88947 */ /* 0x000fea0003800000 */
[----:B------:R-:W0:Y:S01]  /*4940*/  LDC.64 R20, c[0x0][0x5b0] ;  /* 0x00016c00ff147b82 */ /* 0x000e220000000a00 */
[----:B------:R-:W-:Y:S01]  /*4950*/  ULDC.64 UR4, c[0x0][0x5b8] ;  /* 0x00016e0000047ab9 */ /* 0x000fe20000000a00 */
[----:B------:R-:W-:Y:S01]  /*4960*/  ISETP.GE.AND P3, PT, R10, 0x1, PT ;  /* 0x000000010a00780c */ /* 0x000fe20003f66270 */
[----:B------:R-:W-:Y:S01]  /*4970*/  IMAD.WIDE.U32 R8, R2, UR4, R8 ;  /* 0x0000000402087c25 */ /* 0x000fe2000f8e0008 */
[----:B------:R-:W-:Y:S02]  /*4980*/  BSSY B1, `(.L_x_34) ;  /* 0x000000e000017945 */ /* 0x000fe40003800000 */
[----:B------:R-:W-:Y:S01]  /*4990*/  ISETP.LT.OR P1, PT, R0, 0x1, !P3 ;  /* 0x000000010000780c */ /* 0x000fe20005f21670 */
[----:B------:R-:W-:Y:S01]  /*49a0*/  IMAD R3, R150, UR4, RZ ;  /* 0x0000000496037c24 */ /* 0x000fe2000f8e02ff */
[----:B------:R-:W1:Y:S01]  /*49b0*/  LDC.64 R148, c[0x0][0x5a8] ;  /* 0x00016a00ff947b82 */ /* 0x000e620000000a00 */
[----:B------:R-:W-:Y:S02]  /*49c0*/  IADD3 R14, P0, R11, R8, RZ ;  /* 0x000000080b0e7210 */ /* 0x000fe40007f1e0ff */
[----:B------:R-:W-:-:S05]  /*49d0*/  IMAD R3, R2, UR5, R3 ;  /* 0x0000000502037c24 */ /* 0x000fca000f8e0203 */
[----:B------:R-:W-:Y:S01]  /*49e0*/  IADD3.X R15, R22, R9, R3, P0, !PT ;  /* 0x00000009160f7210 */ /* 0x000fe200007fe403 */
[-C--:B0-----:R-:W-:Y:S02]  /*49f0*/  IMAD R8, R13, R20.reuse, RZ ;  /* 0x000000140d087224 */ /* 0x081fe400078e02ff */
[----:B------:R-:W-:-:S04]  /*4a00*/  IMAD.WIDE.U32 R2, R12, R20, R14 ;  /* 0x000000140c027225 */ /* 0x000fc800078e000e */
[----:B------:R-:W-:Y:S01]  /*4a10*/  IMAD R19, R12, R21, R8 ;  /* 0x000000150c137224 */ /* 0x000fe200078e0208 */
[----:B-1----:R-:W-:-:S04]  /*4a20*/  IADD3 R2, P0, R2, R148, RZ ;  /* 0x0000009402027210 */ /* 0x002fc80007f1e0ff */
[----:B------:R-:W-:Y:S01]  /*4a30*/  IADD3.X R3, R149, R3, R19, P0, !PT ;  /* 0x0000000395037210 */ /* 0x000fe200007fe413 */
[----:B------:R-:W-:Y:S08]  /*4a40*/  @P1 BRA `(.L_x_35) ;  /* 0x0000000000041947 */ /* 0x000ff00003800000 */
[----:B------:R0:W5:Y:S02]  /*4a50*/  LDG.E.U8 R146, desc[UR44][R2.64] ;  /* 0x0000002c02927981 */ /* 0x000164000c1e1100 */
.L_x_35:
[----:B------:R-:W-:Y:S05]  /*4a60*/  BSYNC B1 ;  /* 0x0000000000017941 */ /* 0x000fea0003800000 */
.L_x_34:
[----:B-----5:R-:W-:Y:S01]  /*4a70*/  LOP3.LUT R11, R146, 0xffff, RZ, 0xc0, !PT ;  /* 0x0000ffff920b7812 */ /* 0x020fe200078ec0ff */
[C---:B------:R-:W-:Y:S01]  /*4a80*/  IMAD.SHL.U32 R8, R20.reuse, 0x8, RZ ;  /* 0x0000000814087824 */ /* 0x040fe200078e00ff */
[----:B------:R-:W-:Y:S01]  /*4a90*/  SHF.L.U64.HI R9, R20, 0x3, R21 ;  /* 0x0000000314097819 */ /* 0x000fe20000010215 */
[----:B------:R-:W-:Y:S01]  /*4aa0*/  BSSY B1, `(.L_x_36) ;  /* 0x000000e000017945 */ /* 0x000fe20003800000 */
[----:B------:R-:W-:Y:S02]  /*4ab0*/  PRMT R11, R11, 0x8880, RZ ;  /* 0x000088800b0b7816 */ /* 0x000fe400000000ff */
[----:B------:R-:W-:Y:S01]  /*4ac0*/  ISETP.GE.AND P2, PT, R10, 0x2, PT ;  /* 0x000000020a00780c */ /* 0x000fe20003f46270 */
[----:B------:R-:W-:-:S03]  /*4ad0*/  IMAD.WIDE.U32 R8, R12, R20, R8 ;  /* 0x000000140c087225 */ /* 0x000fc600078e0008 */
[----:B------:R-:W-:Y:S01]  /*4ae0*/  ISETP.LT.OR P0, PT, R0, 0x1, !P2 ;  /* 0x000000010000780c */ /* 0x000fe20005701670 */
[----:B------:R-:W-:Y:S01]  /*4af0*/  IMAD R12, R11, R136, RZ ;  /* 0x000000880b0c7224 */ /* 0x000fe200078e02ff */
[----:B------:R-:W-:Y:S01]  /*4b00*/  IADD3 R8, P4, P5, R14, R148, R8 ;  /* 0x000000940e087210 */ /* 0x000fe20007d9e008 */
[----:B------:R-:W-:Y:S02]  /*4b10*/  IMAD.IADD R13, R19, 0x1, R9 ;  /* 0x00000001130d7824 */ /* 0x000fe400078e0209 */
[----:B------:R-:W-:-:S05]  /*4b20*/  @!P1 IMAD R11, R120, R137, R12 ;  /* 0x00000089780b9224 */ /* 0x000fca00078e020c */
[----:B------:R1:W-:Y:S03]  /*4b30*/  @!P1 STG.E.U8 desc[UR44][R4.64], R11 ;  /* 0x0000000b04009986 */ /* 0x0003e6000c10112c */
[----:B------:R-:W-:Y:S05]  /*4b40*/  @P0 BRA `(.L_x_37) ;  /* 0x00000000000c0947 */ /* 0x000fea0003800000 */
[----:B------:R-:W1:Y:S02]  /*4b50*/  LDG.E.U8 R146, desc[UR44][R2.64+0x1] ;  /* 0x0000012c02927981 */ /* 0x000e64000c1e1100 */
[----:B-1----:R-:W-:-:S05]  /*4b60*/  PRMT R11, R146, 0x8880, RZ ;  /* 0x00008880920b7816 */ /* 0x002fca00000000ff */
[----:B------:R-:W-:-:S07]  /*4b70*/  IMAD R12, R11, R136, RZ ;  /* 0x000000880b0c7224 */ /* 0x000fce00078e02ff */
.L_x_37:
[----:B------:R-:W-:Y:S05]  /*4b80*/  BSYNC B1 ;  /* 0x0000000000017941 */ /* 0x000fea0003800000 */
.L_x_36:
[----:B------:R-:W-:Y:S01]  /*4b90*/  ISETP.LT.OR P3, PT, R0, 0x9, !P3 ;  /* 0x000000090000780c */ /* 0x000fe20005f61670 */
[----:B------:R-:W-:Y:S01]  /*4ba0*/  @!P0 IMAD R121, R121, R137, R12 ;  /* 0x0000008979798224 */ /* 0x000fe200078e020c */
[C---:B------:R-:W-:Y:S01]  /*4bb0*/  ISETP.GE.AND P1, PT, R10.reuse, 0x9, PT ;  /* 0x000000090a00780c */ /* 0x040fe20003f26270 */
[----:B------:R-:W-:Y:S01]  /*4bc0*/  BSSY B1, `(.L_x_38) ;  /* 0x000000b000017945 */ /* 0x000fe20003800000 */
[----:B------:R-:W-:Y:S02]  /*4bd0*/  IADD3.X R9, R15, R149, R13, P4, P5 ;  /* 0x000000950f097210 */ /* 0x000fe400027ea40d */
[----:B------:R2:W-:Y:S01]  /*4be0*/  @!P0 STG.E.U8 desc[UR44][R4.64+0x1], R121 ;  /* 0x0000017904008986 */ /* 0x0005e2000c10112c */
[----:B------:R-:W-:Y:S02]  /*4bf0*/  ISETP.GE.AND P0, PT, R10, 0xa, PT ;  /* 0x0000000a0a00780c */ /* 0x000fe40003f06270 */
[C---:B------:R-:W-:Y:S02]  /*4c00*/  ISETP.LT.OR P2, PT, R0.reuse, 0x9, !P2 ;  /* 0x000000090000780c */ /* 0x040fe40005741670 */
[----:B------:R-:W-:-:S02]  /*4c10*/  ISETP.LT.OR P5, PT, R0, 0x1, !P1 ;  /* 0x000000010000780c */ /* 0x000fc40004fa1670 */
[----:B------:R-:W-:Y:S01]  /*4c20*/  ISETP.LT.OR P4, PT, R0, 0x1, !P0 ;  /* 0x000000010000780c */ /* 0x000fe20004781670 */
[----:B------:R-:W-:-:S12]  /*4c30*/  @P3 BRA `(.L_x_39) ;  /* 0x00000000000c3947 */ /* 0x000fd80003800000 */
[----:B------:R-:W1:Y:S02]  /*4c40*/  LDG.E.U8 R146, desc[UR44][R8.64] ;  /* 0x0000002c08927981 */ /* 0x000e64000c1e1100 */
[----:B-1----:R-:W-:-:S05]  /*4c50*/  PRMT R11, R146, 0x8880, RZ ;  /* 0x00008880920b7816 */ /* 0x002fca00000000ff */
[----:B------:R-:W-:-:S07]  /*4c60*/  IMAD R12, R11, R136, RZ ;  /* 0x000000880b0c7224 */ /* 0x000fce00078e02ff */
.L_x_39:
[----:B------:R-:W-:Y:S05]  /*4c70*/  BSYNC B1 ;  /* 0x0000000000017941 */ /* 0x000fea0003800000 */
.L_x_38:
[----:B-1----:R-:W-:Y:S01]  /*4c80*/  @!P3 IMAD R11, R122, R137, R12 ;  /* 0x000000897a0bb224 */ /* 0x002fe200078e020c */
[----:B------:R-:W-:Y:S04]  /*4c90*/  BSSY B1, `(.L_x_40) ;  /* 0x0000006000017945 */ /* 0x000fe80003800000 */
[----:B------:R1:W-:Y:S01]  /*4ca0*/  @!P3 STG.E.U8 desc[UR44][R6.64], R11 ;  /* 0x0000000b0600b986 */ /* 0x0003e2000c10112c */
[----:B------:R-:W-:Y:S05]  /*4cb0*/  @P2 BRA `(.L_x_41) ;  /* 0x00000000000c2947 */ /* 0x000fea0003800000 */
[----:B------:R-:W1:Y:S02]  /*4cc0*/  LDG.E.U8 R146, desc[UR44][R8.64+0x1] ;  /* 0x0000012c08927981 */ /* 0x000e64000c1e1100 */
[----:B-1----:R-:W-:-:S05]  /*4cd0*/  PRMT R11, R146, 0x8880, RZ ;  /* 0x00008880920b7816 */ /* 0x002fca00000000ff */
[----:B------:R-:W-:-:S07]  /*4ce0*/  IMAD R12, R11, R136, RZ ;  /* 0x000000880b0c7224 */ /* 0x000fce00078e02ff */
.L_x_41:
[----:B------:R-:W-:Y:S05]  /*4cf0*/  BSYNC B1 ;  /* 0x0000000000017941 */ /* 0x000fea0003800000 */
.L_x_40:
[----:B------:R-:W-:Y:S01]  /*4d00*/  @!P2 IMAD R123, R123, R137, R12 ;  /* 0x000000897b7ba224 */ /* 0x000fe200078e020c */
[----:B------:R-:W-:Y:S04]  /*4d10*/  BSSY B1, `(.L_x_42) ;  /* 0x0000006000017945 */ /* 0x000fe80003800000 */
[----:B------:R3:W-:Y:S01]  /*4d20*/  @!P2 STG.E.U8 desc[UR44][R6.64+0x1], R123 ;  /* 0x0000017b0600a986 */ /* 0x0007e2000c10112c */
[----:B------:R-:W-:Y:S05]  /*4d30*/  @P5 BRA `(.L_x_43) ;  /* 0x00000000000c5947 */ /* 0x000fea0003800000 */
[----:B------:R-:W1:Y:S02]  /*4d40*/  LDG.E.U8 R146, desc[UR44][R2.64+0x8] ;  /* 0x0000082c02927981 */ /* 0x000e64000c1e1100 */
[----:B-1----:R-:W-:-:S05]  /*4d50*/  PRMT R11, R146, 0x8880, RZ ;  /* 0x00008880920b7816 */ /* 0x002fca00000000ff */
[----:B------:R-:W-:-:S07]  /*4d60*/  IMAD R12, R11, R136, RZ ;  /* 0x000000880b0c7224 */ /* 0x000fce00078e02ff */
.L_x_43:
[----:B------:R-:W-:Y:S05]  /*4d70*/  BSYNC B1 ;  /* 0x0000000000017941 */ /* 0x000fea0003800000 */
.L_x_42:
[----:B-1----:R-:W-:Y:S01]  /*4d80*/  @!P5 IMAD R11, R124, R137, R12 ;  /* 0x000000897c0bd224 */ /* 0x002fe200078e020c */
[----:B------:R-:W-:Y:S04]  /*4d90*/  BSSY B1, `(.L_x_44) ;  /* 0x0000006000017945 */ /* 0x000fe80003800000 */
[----:B------:R1:W-:Y:S01]  /*4da0*/  @!P5 STG.E.U8 desc[UR44][R4.64+0x8], R11 ;  /* 0x0000080b0400d986 */ /* 0x0003e2000c10112c */
[----:B------:R-:W-:Y:S05]  /*4db0*/  @P4 BRA `(.L_x_45) ;  /* 0x00000000000c4947 */ /* 0x000fea0003800000 */
[----:B------:R-:W1:Y:S02]  /*4dc0*/  LDG.E.U8 R146, desc[UR44][R2.64+0x9] ;  /* 0x0000092c02927981 */ /* 0x000e64000c1e1100 */
[----:B-1----:R-:W-:-:S05]  /*4dd0*/  PRMT R11, R146, 0x8880, RZ ;  /* 0x00008880920b7816 */ /* 0x002fca00000000ff */
[----:B------:R-:W-:-:S07]  /*4de0*/  IMAD R12, R11, R136, RZ ;  /* 0x000000880b0c7224 */ /* 0x000fce00078e02ff */
.L_x_45:
[----:B------:R-:W-:Y:S05]  /*4df0*/  BSYNC B1 ;  /* 0x0000000000017941 */ /* 0x000fea0003800000 */
.L_x_44:
[----:B------:R-:W-:Y:S01]  /*4e00*/  ISETP.LT.OR P1, PT, R0, 0x9, !P1 ;  /* 0x000000090000780c */ /* 0x000fe20004f21670 */
[----:B------:R-:W-:Y:S01]  /*4e10*/  @!P4 IMAD R125, R125, R137, R12 ;  /* 0x000000897d7dc224 */ /* 0x000fe200078e020c */
[C---:B------:R-:W-:Y:S01]  /*4e20*/  ISETP.GE.AND P3, PT, R10.reuse, 0x11, PT ;  /* 0x000000110a00780c */ /* 0x040fe20003f66270 */
[----:B------:R-:W-:Y:S01]  /*4e30*/  BSSY B1, `(.L_x_46) ;  /* 0x000000a000017945 */ /* 0x000fe20003800000 */
[----:B------:R-:W-:Y:S02]  /*4e40*/  ISETP.GE.AND P2, PT, R10, 0x12, PT ;  /* 0x000000120a00780c */ /* 0x000fe40003f46270 */
[----:B------:R4:W-:Y:S01]  /*4e50*/  @!P4 STG.E.U8 desc[UR44][R4.64+0x9], R125 ;  /* 0x0000097d0400c986 */ /* 0x0009e2000c10112c */
[C---:B------:R-:W-:Y:S02]  /*4e60*/  ISETP.LT.OR P0, PT, R0.reuse, 0x9, !P0 ;  /* 0x000000090000780c */ /* 0x040fe40004701670 */
[C---:B------:R-:W-:Y:S02]  /*4e70*/  ISETP.LT.OR P5, PT, R0.reuse, 0x1, !P3 ;  /* 0x000000010000780c */ /* 0x040fe40005fa1670 */
[----:B------:R-:W-:-:S02]  /*4e80*/  ISETP.LT.OR P4, PT, R0, 0x1, !P2 ;  /* 0x000000010000780c */ /* 0x000fc40005781670 */
[----:B------:R-:W-:Y:S11]  /*4e90*/  @P1 BRA `(.L_x_47) ;  /* 0x00000000000c1947 */ /* 0x000ff60003800000 */
[----:B------:R-:W1:Y:S02]  /*4ea0*/  LDG.E.U8 R146, desc[UR44][R8.64+0x8] ;  /* 0x0000082c08927981 */ /* 0x000e64000c1e1100 */
[----:B-1----:R-:W-:-:S05]  /*4eb0*/  PRMT R11, R146, 0x8880, RZ ;  /* 0x00008880920b7816 */ /* 0x002fca00000000ff */
[----:B------:R-:W-:-:S07]  /*4ec0*/  IMAD R12, R11, R136, RZ ;  /* 0x000000880b0c7224 */ /* 0x000fce00078e02ff */
.L_x_47:
[----:B------:R-:W-:Y:S05]  /*4ed0*/  BSYNC B1 ;  /* 0x0000000000017941 */ /* 0x000fea0003800000 */
.L_x_46:
[----:B-1----:R-:W-:Y:S01]  /*4ee0*/  @!P1 IMAD R11, R126, R137, R12 ;  /* 0x000000897e0b9224 */ /* 0x002fe200078e020c */
[----:B------:R-:W-:Y:S04]  /*4ef0*/  BSSY B1, `(.L_x_48) ;  /* 0x0000006000017945 */ /* 0x000fe80003800000 */
[----:B------:R1:W-:Y:S01]  /*4f00*/  @!P1 STG.E.U8 desc[UR44][R6.64+0x8], R11 ;  /* 0x0000080b06009986 */ /* 0x0003e2000c10112c */
[----:B------:R-:W-:Y:S05]  /*4f10*/  @P0 BRA `(.L_x_49) ;  /* 0x00000000000c0947 */ /* 0x000fea0003800000 */
[----:B------:R-:W1:Y:S02]  /*4f20*/  LDG.E.U8 R146, desc[UR44][R8.64+0x9] ;  /* 0x0000092c08927981 */ /* 0x000e64000c1e1100 */
[----:B-1----:R-:W-:-:S05]  /*4f30*/  PRMT R11, R146, 0x8880, RZ ;  /* 0x00008880920b7816 */ /* 0x002fca00000000ff */
[----:B------:R-:W-:-:S07]  /*4f40*/  IMAD R12, R11, R136, RZ ;  /* 0x000000880b0c7224 */ /* 0x000fce00078e02ff */
.L_x_49:
[----:B------:R-:W-:Y:S05]  /*4f50*/  BSYNC B1 ;  /* 0x0000000000017941 */ /* 0x000fea0003800000 */
.L_x_48:
[----:B------:R-:W-:Y:S01]  /*4f60*/  @!P0 IMAD R127, R127, R137, R12 ;  /* 0x000000897f7f8224 */ /* 0x000fe200078e020c */
[----:B------:R-:W-:Y:S04]  /*4f70*/  BSSY B1, `(.L_x_50) ;  /* 0x0000006000017945 */ /* 0x000fe80003800000 */
[----:B------:R0:W-:Y:S01]  /*4f80*/  @!P0 STG.E.U8 desc[UR44][R6.64+0x9], R127 ;  /* 0x0000097f06008986 */ /* 0x0001e2000c10112c */
[----:B------:R-:W-:Y:S05]  /*4f90*/  @P5 BRA `(.L_x_51) ;  /* 0x00000000000c5947 */ /* 0x000fea0003800000 */
[----:B------:R-:W1:Y:S02]  /*4fa0*/  LDG.E.U8 R146, desc[UR44][R2.64+0x10] ;  /* 0x0000102c02927981 */ /* 0x000e64000c1e1100 */
[----:B-1----:R-:W-:-:S05]  /*4fb0*/  PRMT R11, R146, 0x8880, RZ ;  /* 0x00008880920b7816 */ /* 0x002fca00000000ff */
[----:B------:R-:W-:-:S07]  /*4fc0*/  IMAD R12, R11, R136, RZ ;  /* 0x000000880b0c7224 */ /* 0x000fce00078e02ff */
.L_x_51:
[----:B------:R-:W-:Y:S05]  /*4fd0*/  BSYNC B1 ;  /* 0x0000000000017941 */ /* 0x000fea0003800000 */
.L_x_50:
[----:B-1----:R-:W-:Y:S01]  /*4fe0*/  @!P5 IMAD R11, R128, R137, R12 ;  /* 0x00000089800bd224 */ /* 0x002fe200078e020c */
[----:B------:R-:W-:Y:S04]  /*4ff0*/  BSSY B1, `(.L_x_52) ;  /* 0x0000006000017945 */ /* 0x000fe80003800000 */
[----:B------:R1:W-:Y:S01]  /*5000*/  @!P5 STG.E.U8 desc[UR44][R4.64+0x10], R11 ;  /* 0x0000100b0400d986 */ /* 0x0003e2000c10112c */
[----:B------:R-:W-:Y:S05]  /*5010*/  @P4 BRA `(.L_x_53) ;  /* 0x00000000000c4947 */ /* 0x000fea0003800000 */
[----:B------:R-:W1:Y:S02]  /*5020*/  LDG.E.U8 R146, desc[UR44][R2.64+0x11] ;  /* 0x0000112c02927981 */ /* 0x000e64000c1e1100 */
[----:B-1----:R-:W-:-:S05]  /*5030*/  PRMT R11, R146, 0x8880, RZ ;  /* 0x00008880920b7816 */ /* 0x002fca00000000ff */
[----:B------:R-:W-:-:S07]  /*5040*/  IMAD R12, R11, R136, RZ ;  /* 0x000000880b0c7224 */ /* 0x000fce00078e02ff */
.L_x_53:
[----:B------:R-:W-:Y:S05]  /*5050*/  BSYNC B1 ;  /* 0x0000000000017941 */ /* 0x000fea0003800000 */
.L_x_52:
        /* <DEDUP_REMOVED lines=13> */
.L_x_55:
[----:B------:R-:W-:Y:S05]  /*5130*/  BSYNC B1 ;  /* 0x0000000000017941 */ /* 0x000fea0003800000 */
.L_x_54:
[----:B-1----:R-:W-:Y:S01]  /*5140*/  @!P3 IMAD R11, R130, R137, R12 ;  /* 0x00000089820bb224 */ /* 0x002fe200078e020c */
[----:B------:R-:W-:Y:S04]  /*5150*/  BSSY B1, `(.L_x_56) ;  /* 0x0000006000017945 */ /* 0x000fe80003800000 */
[----:B------:R1:W-:Y:S01]  /*5160*/  @!P3 STG.E.U8 desc[UR44][R6.64+0x10], R11 ;  /* 0x0000100b0600b986 */ /* 0x0003e2000c10112c */
[----:B------:R-:W-:Y:S05]  /*5170*/  @P2 BRA `(.L_x_57) ;  /* 0x00000000000c2947 */ /* 0x000fea0003800000 */
[----:B------:R-:W1:Y:S02]  /*5180*/  LDG.E.U8 R146, desc[UR44][R8.64+0x11] ;  /* 0x0000112c08927981 */ /* 0x000e64000c1e1100 */
[----:B-1----:R-:W-:-:S05]  /*5190*/  PRMT R11, R146, 0x8880, RZ ;  /* 0x00008880920b7816 */ /* 0x002fca00000000ff */
[----:B------:R-:W-:-:S07]  /*51a0*/  IMAD R12, R11, R136, RZ ;  /* 0x000000880b0c7224 */ /* 0x000fce00078e02ff */
.L_x_57:
[----:B------:R-:W-:Y:S05]  /*51b0*/  BSYNC B1 ;  /* 0x0000000000017941 */ /* 0x000fea0003800000 */
.L_x_56:
[----:B------:R-:W-:Y:S01]  /*51c0*/  @!P2 IMAD R131, R131, R137, R12 ;  /* 0x000000898383a224 */ /* 0x000fe200078e020c */
[----:B------:R-:W-:Y:S04]  /*51d0*/  BSSY B1, `(.L_x_58) ;  /* 0x0000006000017945 */ /* 0x000fe80003800000 */
[----:B------:R0:W-:Y:S01]  /*51e0*/  @!P2 STG.E.U8 desc[UR44][R6.64+0x11], R131 ;  /* 0x000011830600a986 */ /* 0x0001e2000c10112c */
[----:B------:R-:W-:Y:S05]  /*51f0*/  @P5 BRA `(.L_x_59) ;  /* 0x00000000000c5947 */ /* 0x000fea0003800000 */
[----:B------:R-:W1:Y:S02]  /*5200*/  LDG.E.U8 R146, desc[UR44][R2.64+0x18] ;  /* 0x0000182c02927981 */ /* 0x000e64000c1e1100 */
[----:B-1----:R-:W-:-:S05]  /*5210*/  PRMT R11, R146, 0x8880, RZ ;  /* 0x00008880920b7816 */ /* 0x002fca00000000ff */
[----:B------:R-:W-:-:S07]  /*5220*/  IMAD R12, R11, R136, RZ ;  /* 0x000000880b0c7224 */ /* 0x000fce00078e02ff */
.L_x_59:
[----:B------:R-:W-:Y:S05]  /*5230*/  BSYNC B1 ;  /* 0x0000000000017941 */ /* 0x000fea0003800000 */
.L_x_58:
[----:B-1----:R-:W-:Y:S01]  /*5240*/  @!P5 IMAD R11, R132, R137, R12 ;  /* 0x00000089840bd224 */ /* 0x002fe200078e020c */
[----:B------:R-:W-:Y:S04]  /*5250*/  BSSY B1, `(.L_x_60) ;  /* 0x0000006000017945 */ /* 0x000fe80003800000 */
[----:B------:R1:W-:Y:S01]  /*5260*/  @!P5 STG.E.U8 desc[UR44][R4.64+0x18], R11 ;  /* 0x0000180b0400d986 */ /* 0x0003e2000c10112c */
[----:B------:R-:W-:Y:S05]  /*5270*/  @P4 BRA `(.L_x_61) ;  /* 0x00000000000c4947 */ /* 0x000fea0003800000 */
[----:B------:R-:W1:Y:S02]  /*5280*/  LDG.E.U8 R146, desc[UR44][R2.64+0x19] ;  /* 0x0000192c02927981 */ /* 0x000e64000c1e1100 */
[----:B-1----:R-:W-:-:S05]  /*5290*/  PRMT R11, R146, 0x8880, RZ ;  /* 0x00008880920b7816 */ /* 0x002fca00000000ff */
[----:B------:R-:W-:-:S07]  /*52a0*/  IMAD R12, R11, R136, RZ ;  /* 0x000000880b0c7224 */ /* 0x000fce00078e02ff */
.L_x_61:
[----:B------:R-:W-:Y:S05]  /*52b0*/  BSYNC B1 ;  /* 0x0000000000017941 */ /* 0x000fea0003800000 */
.L_x_60:
        /* <DEDUP_REMOVED lines=13> */
.L_x_63:
[----:B------:R-:W-:Y:S05]  /*5390*/  BSYNC B1 ;  /* 0x0000000000017941 */ /* 0x000fea0003800000 */
.L_x_62:
[----:B-1----:R-:W-:Y:S01]  /*53a0*/  @!P1 IMAD R11, R134, R137, R12 ;  /* 0x00000089860b9224 */ /* 0x002fe200078e020c */
[----:B------:R-:W-:Y:S04]  /*53b0*/  BSSY B1, `(.L_x_64) ;  /* 0x0000006000017945 */ /* 0x000fe80003800000 */
[----:B------:R1:W-:Y:S01]  /*53c0*/  @!P1 STG.E.U8 desc[UR44][R6.64+0x18], R11 ;  /* 0x0000180b06009986 */ /* 0x0003e2000c10112c */
[----:B------:R-:W-:Y:S05]  /*53d0*/  @P0 BRA `(.L_x_65) ;  /* 0x00000000000c0947 */ /* 0x000fea0003800000 */
[----:B------:R-:W1:Y:S02]  /*53e0*/  LDG.E.U8 R146, desc[UR44][R8.64+0x19] ;  /* 0x0000192c08927981 */ /* 0x000e64000c1e1100 */
[----:B-1----:R-:W-:-:S05]  /*53f0*/  PRMT R11, R146, 0x8880, RZ ;  /* 0x00008880920b7816 */ /* 0x002fca00000000ff */
[----:B------:R-:W-:-:S07]  /*5400*/  IMAD R12, R11, R136, RZ ;  /* 0x000000880b0c7224 */ /* 0x000fce00078e02ff */
.L_x_65:
[----:B------:R-:W-:Y:S05]  /*5410*/  BSYNC B1 ;  /* 0x0000000000017941 */ /* 0x000fea0003800000 */
.L_x_64:
[----:B------:R-:W-:Y:S01]  /*5420*/  @!P0 IMAD R135, R135, R137, R12 ;  /* 0x0000008987878224 */ /* 0x000fe200078e020c */
[----:B------:R-:W-:Y:S04]  /*5430*/  BSSY B1, `(.L_x_66) ;  /* 0x0000006000017945 */ /* 0x000fe80003800000 */
[----:B------:R0:W-:Y:S01]  /*5440*/  @!P0 STG.E.U8 desc[UR44][R6.64+0x19], R135 ;  /* 0x0000198706008986 */ /* 0x0001e2000c10112c */
[----:B------:R-:W-:Y:S05]  /*5450*/  @P5 BRA `(.L_x_67) ;  /* 0x00000000000c5947 */ /* 0x000fea0003800000 */
[----:B------:R-:W1:Y:S02]  /*5460*/  LDG.E.U8 R146, desc[UR44][R2.64+0x20] ;  /* 0x0000202c02927981 */ /* 0x000e64000c1e1100 */
[----:B-1----:R-:W-:-:S05]  /*5470*/  PRMT R11, R146, 0x8880, RZ ;  /* 0x00008880920b7816 */ /* 0x002fca00000000ff */
[----:B------:R-:W-:-:S07]  /*5480*/  IMAD R12, R11, R136, RZ ;  /* 0x000000880b0c7224 */ /* 0x000fce00078e02ff */
.L_x_67:
[----:B------:R-:W-:Y:S05]  /*5490*/  BSYNC B1 ;  /* 0x0000000000017941 */ /* 0x000fea0003800000 */
.L_x_66:
[----:B-1----:R-:W-:Y:S01]  /*54a0*/  @!P5 IMAD R11, R104, R137, R12 ;  /* 0x00000089680bd224 */ /* 0x002fe200078e020c */
[----:B------:R-:W-:Y:S04]  /*54b0*/  BSSY B1, `(.L_x_68) ;  /* 0x0000006000017945 */ /* 0x000fe80003800000 */
[----:B------:R1:W-:Y:S01]  /*54c0*/  @!P5 STG.E.U8 desc[UR44][R4.64+0x20], R11 ;  /* 0x0000200b0400d986 */ /* 0x0003e2000c10112c */
[----:B------:R-:W-:Y:S05]  /*54d0*/  @P4 BRA `(.L_x_69) ;  /* 0x00000000000c4947 */ /* 0x000fea0003800000 */
[----:B------:R-:W1:Y:S02]  /*54e0*/  LDG.E.U8 R146, desc[UR44][R2.64+0x21] ;  /* 0x0000212c02927981 */ /* 0x000e64000c1e1100 */
[----:B-1----:R-:W-:-:S05]  /*54f0*/  PRMT R11, R146, 0x8880, RZ ;  /* 0x00008880920b7816 */ /* 0x002fca00000000ff */
[----:B------:R-:W-:-:S07]  /*5500*/  IMAD R12, R11, R136, RZ ;  /* 0x000000880b0c7224 */ /* 0x000fce00078e02ff */
.L_x_69:
[----:B------:R-:W-:Y:S05]  /*5510*/  BSYNC B1 ;  /* 0x0000000000017941 */ /* 0x000fea0003800000 */
.L_x_68:
        /* <DEDUP_REMOVED lines=13> */
.L_x_71:
[----:B------:R-:W-:Y:S05]  /*55f0*/  BSYNC B1 ;  /* 0x0000000000017941 */ /* 0x000fea0003800000 */
.L_x_70:
[----:B-1----:R-:W-:Y:S01]  /*5600*/  @!P3 IMAD R11, R106, R137, R12 ;  /* 0x000000896a0bb224 */ /* 0x002fe200078e020c */
[----:B------:R-:W-:Y:S04]  /*5610*/  BSSY B1, `(.L_x_72) ;  /* 0x0000006000017945 */ /* 0x000fe80003800000 */
[----:B------:R1:W-:Y:S01]  /*5620*/  @!P3 STG.E.U8 desc[UR44][R6.64+0x20], R11 ;  /* 0x0000200b0600b986 */ /* 0x0003e2000c10112c */
[----:B------:R-:W-:Y:S05]  /*5630*/  @P2 BRA `(.L_x_73) ;  /* 0x00000000000c2947 */ /* 0x000fea0003800000 */
[----:B------:R-:W1:Y:S02]  /*5640*/  LDG.E.U8 R146, desc[UR44][R8.64+0x21] ;  /* 0x0000212c08927981 */ /* 0x000e64000c1e1100 */
[----:B-1----:R-:W-:-:S05]  /*5650*/  PRMT R11, R146, 0x8880, RZ ;  /* 0x00008880920b7816 */ /* 0x002fca00000000ff */
[----:B------:R-:W-:-:S07]  /*5660*/  IMAD R12, R11, R136, RZ ;  /* 0x000000880b0c7224 */ /* 0x000fce00078e02ff */
.L_x_73:
[----:B------:R-:W-:Y:S05]  /*5670*/  BSYNC B1 ;  /* 0x0000000000017941 */ /* 0x000fea0003800000 */
.L_x_72:
[----:B------:R-:W-:Y:S01]  /*5680*/  @!P2 IMAD R107, R107, R137, R12 ;  /* 0x000000896b6ba224 */ /* 0x000fe200078e020c */
[----:B------:R-:W-:Y:S04]  /*5690*/  BSSY B1, `(.L_x_74) ;  /* 0x0000006000017945 */ /* 0x000fe80003800000 */
[----:B------:R0:W-:Y:S01]  /*56a0*/  @!P2 STG.E.U8 desc[UR44][R6.64+0x21], R107 ;  /* 0x0000216b0600a986 */ /* 0x0001e2000c10112c */
[----:B------:R-:W-:Y:S05]  /*56b0*/  @P5 BRA `(.L_x_75) ;  /* 0x00000000000c5947 */ /* 0x000fea0003800000 */
[----:B------:R-:W1:Y:S02]  /*56c0*/  LDG.E.U8 R146, desc[UR44][R2.64+0x28] ;  /* 0x0000282c02927981 */ /* 0x000e64000c1e1100 */
[----:B-1----:R-:W-:-:S05]  /*56d0*/  PRMT R11, R146, 0x8880, RZ ;  /* 0x00008880920b7816 */ /* 0x002fca00000000ff */
[----:B------:R-:W-:-:S07]  /*56e0*/  IMAD R12, R11, R136, RZ ;  /* 0x000000880b0c7224 */ /* 0x000fce00078e02ff */
.L_x_75:
[----:B------:R-:W-:Y:S05]  /*56f0*/  BSYNC B1 ;  /* 0x0000000000017941 */ /* 0x000fea0003800000 */
.L_x_74:
[----:B-1----:R-:W-:Y:S01]  /*5700*/  @!P5 IMAD R11, R108, R137, R12 ;  /* 0x000000896c0bd224 */ /* 0x002fe200078e020c */
[----:B------:R-:W-:Y:S04]  /*5710*/  BSSY B1, `(.L_x_76) ;  /* 0x0000006000017945 */ /* 0x000fe80003800000 */
[----:B------:R1:W-:Y:S01]  /*5720*/  @!P5 STG.E.U8 desc[UR44][R4.64+0x28], R11 ;  /* 0x0000280b0400d986 */ /* 0x0003e2000c10112c */
[----:B------:R-:W-:Y:S05]  /*5730*/  @P4 BRA `(.L_x_77) ;  /* 0x00000000000c4947 */ /* 0x000fea0003800000 */
[----:B------:R-:W1:Y:S02]  /*5740*/  LDG.E.U8 R146, desc[UR44][R2.64+0x29] ;  /* 0x0000292c02927981 */ /* 0x000e64000c1e1100 */
[----:B-1----:R-:W-:-:S05]  /*5750*/  PRMT R11, R146, 0x8880, RZ ;  /* 0x00008880920b7816 */ /* 0x002fca00000000ff */
[----:B------:R-:W-:-:S07]  /*5760*/  IMAD R12, R11, R136, RZ ;  /* 0x000000880b0c7224 */ /* 0x000fce00078e02ff */
.L_x_77:
[----:B------:R-:W-:Y:S05]  /*5770*/  BSYNC B1 ;  /* 0x0000000000017941 */ /* 0x000fea0003800000 */
.L_x_76:
        /* <DEDUP_REMOVED lines=13> */
.L_x_79:
[----:B------:R-:W-:Y:S05]  /*5850*/  BSYNC B1 ;  /* 0x0000000000017941 */ /* 0x000fea0003800000 */
.L_x_78:
[----:B-1----:R-:W-:Y:S01]  /*5860*/  @!P1 IMAD R11, R110, R137, R12 ;  /* 0x000000896e0b9224 */ /* 0x002fe200078e020c */
[----:B------:R-:W-:Y:S04]  /*5870*/  BSSY B1, `(.L_x_80) ;  /* 0x0000006000017945 */ /* 0x000fe80003800000 */
[----:B------:R1:W-:Y:S01]  /*5880*/  @!P1 STG.E.U8 desc[UR44][R6.64+0x28], R11 ;  /* 0x0000280b06009986 */ /* 0x0003e2000c10112c */
[----:B------:R-:W-:Y:S05]  /*5890*/  @P0 BRA `(.L_x_81) ;  /* 0x00000000000c0947 */ /* 0x000fea0003800000 */
[----:B------:R-:W1:Y:S02]  /*58a0*/  LDG.E.U8 R146, desc[UR44][R8.64+0x29] ;  /* 0x0000292c08927981 */ /* 0x000e64000c1e1100 */
[----:B-1----:R-:W-:-:S05]  /*58b0*/  PRMT R11, R146, 0x8880, RZ ;  /* 0x00008880920b7816 */ /* 0x002fca00000000ff */
[----:B------:R-:W-:-:S07]  /*58c0*/  IMAD R12, R11, R136, RZ ;  /* 0x000000880b0c7224 */ /* 0x000fce00078e02ff */
.L_x_81:
[----:B------:R-:W-:Y:S05]  /*58d0*/  BSYNC B1 ;  /* 0x0000000000017941 */ /* 0x000fea0003800000 */
.L_x_80:
[----:B------:R-:W-:Y:S01]  /*58e0*/  @!P0 IMAD R111, R111, R137, R12 ;  /* 0x000000896f6f8224 */ /* 0x000fe200078e020c */
[----:B------:R-:W-:Y:S04]  /*58f0*/  BSSY B1, `(.L_x_82) ;  /* 0x0000006000017945 */ /* 0x000fe80003800000 */
[----:B------:R0:W-:Y:S01]  /*5900*/  @!P0 STG.E.U8 desc[UR44][R6.64+0x29], R111 ;  /* 0x0000296f06008986 */ /* 0x0001e2000c10112c */
[----:B------:R-:W-:Y:S05]  /*5910*/  @P5 BRA `(.L_x_83) ;  /* 0x00000000000c5947 */ /* 0x000fea0003800000 */
[----:B------:R-:W1:Y:S02]  /*5920*/  LDG.E.U8 R146, desc[UR44][R2.64+0x30] ;  /* 0x0000302c02927981 */ /* 0x000e64000c1e1100 */
[----:B-1----:R-:W-:-:S05]  /*5930*/  PRMT R11, R146, 0x8880, RZ ;  /* 0x00008880920b7816 */ /* 0x002fca00000000ff */
[----:B------:R-:W-:-:S07]  /*5940*/  IMAD R12, R11, R136, RZ ;  /* 0x000000880b0c7224 */ /* 0x000fce00078e02ff */
.L_x_83:
[----:B------:R-:W-:Y:S05]  /*5950*/  BSYNC B1 ;  /* 0x0000000000017941 */ /* 0x000fea0003800000 */
.L_x_82:
[----:B-1----:R-:W-:Y:S01]  /*5960*/  @!P5 IMAD R11, R112, R137, R12 ;  /* 0x00000089700bd224 */ /* 0x002fe200078e020c */
[----:B------:R-:W-:Y:S04]  /*5970*/  BSSY B1, `(.L_x_84) ;  /* 0x0000006000017945 */ /* 0x000fe80003800000 */
[----:B------:R1:W-:Y:S01]  /*5980*/  @!P5 STG.E.U8 desc[UR44][R4.64+0x30], R11 ;  /* 0x0000300b0400d986 */ /* 0x0003e2000c10112c */
[----:B------:R-:W-:Y:S05]  /*5990*/  @P4 BRA `(.L_x_85) ;  /* 0x00000000000c4947 */ /* 0x000fea0003800000 */
[----:B------:R-:W1:Y:S02]  /*59a0*/  LDG.E.U8 R146, desc[UR44][R2.64+0x31] ;  /* 0x0000312c02927981 */ /* 0x000e64000c1e1100 */
[----:B-1----:R-:W-:-:S05]  /*59b0*/  PRMT R11, R146, 0x8880, RZ ;  /* 0x00008880920b7816 */ /* 0x002fca00000000ff */
[----:B------:R-:W-:-:S07]  /*59c0*/  IMAD R12, R11, R136, RZ ;  /* 0x000000880b0c7224 */ /* 0x000fce00078e02ff */
.L_x_85:
[----:B------:R-:W-:Y:S05]  /*59d0*/  BSYNC B1 ;  /* 0x0000000000017941 */ /* 0x000fea0003800000 */
.L_x_84:
        /* <DEDUP_REMOVED lines=13> */
.L_x_87:
[----:B------:R-:W-:Y:S05]  /*5ab0*/  BSYNC B1 ;  /* 0x0000000000017941 */ /* 0x000fea0003800000 */
.L_x_86:
[----:B-1----:R-:W-:Y:S01]  /*5ac0*/  @!P3 IMAD R11, R114, R137, R12 ;  /* 0x00000089720bb224 */ /* 0x002fe200078e020c */
[----:B------:R-:W-:Y:S04]  /*5ad0*/  BSSY B1, `(.L_x_88) ;  /* 0x0000006000017945 */ /* 0x000fe80003800000 */
[----:B------:R1:W-:Y:S01]  /*5ae0*/  @!P3 STG.E.U8 desc[UR44][R6.64+0x30], R11 ;  /* 0x0000300b0600b986 */ /* 0x0003e2000c10112c */
[----:B------:R-:W-:Y:S05]  /*5af0*/  @P2 BRA `(.L_x_89) ;  /* 0x00000000000c2947 */ /* 0x000fea0003800000 */
[----:B------:R-:W1:Y:S02]  /*5b00*/  LDG.E.U8 R146, desc[UR44][R8.64+0x31] ;  /* 0x0000312c08927981 */ /* 0x000e64000c1e1100 */
[----:B-1----:R-:W-:-:S05]  /*5b10*/  PRMT R11, R146, 0x8880, RZ ;  /* 0x00008880920b7816 */ /* 0x002fca00000000ff */
[----:B------:R-:W-:-:S07]  /*5b20*/  IMAD R12, R11, R136, RZ ;  /* 0x000000880b0c7224 */ /* 0x000fce00078e02ff */
.L_x_89:
[----:B------:R-:W-:Y:S05]  /*5b30*/  BSYNC B1 ;  /* 0x0000000000017941 */ /* 0x000fea0003800000 */
.L_x_88:
[----:B------:R-:W-:Y:S01]  /*5b40*/  @!P2 IMAD R115, R115, R137, R12 ;  /* 0x000000897373a224 */ /* 0x000fe200078e020c */
[----:B------:R-:W-:Y:S04]  /*5b50*/  BSSY B1, `(.L_x_90) ;  /* 0x0000006000017945 */ /* 0x000fe80003800000 */
[----:B------:R0:W-:Y:S01]  /*5b60*/  @!P2 STG.E.U8 desc[UR44][R6.64+0x31], R115 ;  /* 0x000031730600a986 */ /* 0x0001e2000c10112c */
[----:B------:R-:W-:Y:S05]  /*5b70*/  @P5 BRA `(.L_x_91) ;  /* 0x00000000000c5947 */ /* 0x000fea0003800000 */
[----:B------:R-:W1:Y:S02]  /*5b80*/  LDG.E.U8 R146, desc[UR44][R2.64+0x38] ;  /* 0x0000382c02927981 */ /* 0x000e64000c1e1100 */
[----:B-1----:R-:W-:-:S05]  /*5b90*/  PRMT R11, R146, 0x8880, RZ ;  /* 0x00008880920b7816 */ /* 0x002fca00000000ff */
[----:B------:R-:W-:-:S07]  /*5ba0*/  IMAD R12, R11, R136, RZ ;  /* 0x000000880b0c7224 */ /* 0x000fce00078e02ff */
.L_x_91:
[----:B------:R-:W-:Y:S05]  /*5bb0*/  BSYNC B1 ;  /* 0x0000000000017941 */ /* 0x000fea0003800000 */
.L_x_90:
[----:B-1----:R-:W-:Y:S01]  /*5bc0*/  @!P5 IMAD R11, R116, R137, R12 ;  /* 0x00000089740bd224 */ /* 0x002fe200078e020c */
[----:B------:R-:W-:Y:S04]  /*5bd0*/  BSSY B1, `(.L_x_92) ;  /* 0x0000006000017945 */ /* 0x000fe80003800000 */
[----:B------:R1:W-:Y:S01]  /*5be0*/  @!P5 STG.E.U8 desc[UR44][R4.64+0x38], R11 ;  /* 0x0000380b0400d986 */ /* 0x0003e2000c10112c */
[----:B------:R-:W-:Y:S05]  /*5bf0*/  @P4 BRA `(.L_x_93) ;  /* 0x00000000000c4947 */ /* 0x000fea0003800000 */
[----:B------:R-:W1:Y:S02]  /*5c00*/  LDG.E.U8 R146, desc[UR44][R2.64+0x39] ;  /* 0x0000392c02927981 */ /* 0x000e64000c1e1100 */
[----:B-1----:R-:W-:-:S05]  /*5c10*/  PRMT R11, R146, 0x8880, RZ ;  /* 0x00008880920b7816 */ /* 0x002fca00000000ff */
[----:B------:R-:W-:-:S07]  /*5c20*/  IMAD R12, R11, R136, RZ ;  /* 0x000000880b0c7224 */ /* 0x000fce00078e02ff */
.L_x_93:
[----:B------:R-:W-:Y:S05]  /*5c30*/  BSYNC B1 ;  /* 0x0000000000017941 */ /* 0x000fea0003800000 */
.L_x_92:
        /* <DEDUP_REMOVED lines=13> */
.L_x_95:
[----:B------:R-:W-:Y:S05]  /*5d10*/  BSYNC B1 ;  /* 0x0000000000017941 */ /* 0x000fea0003800000 */
.L_x_94:
[----:B-1----:R-:W-:Y:S01]  /*5d20*/  @!P1 IMAD R11, R118, R137, R12 ;  /* 0x00000089760b9224 */ /* 0x002fe200078e020c */
[----:B------:R-:W-:Y:S04]  /*5d30*/  BSSY B1, `(.L_x_96) ;  /* 0x0000006000017945 */ /* 0x000fe80003800000 */
[----:B------:R1:W-:Y:S01]  /*5d40*/  @!P1 STG.E.U8 desc[UR44][R6.64+0x38], R11 ;  /* 0x0000380b06009986 */ /* 0x0003e2000c10112c */
[----:B------:R-:W-:Y:S05]  /*5d50*/  @P0 BRA `(.L_x_97) ;  /* 0x00000000000c0947 */ /* 0x000fea0003800000 */
[----:B------:R-:W1:Y:S02]  /*5d60*/  LDG.E.U8 R146, desc[UR44][R8.64+0x39] ;  /* 0x0000392c08927981 */ /* 0x000e64000c1e1100 */
[----:B-1----:R-:W-:-:S05]  /*5d70*/  PRMT R11, R146, 0x8880, RZ ;  /* 0x00008880920b7816 */ /* 0x002fca00000000ff */
[----:B------:R-:W-:-:S07]  /*5d80*/  IMAD R12, R11, R136, RZ ;  /* 0x000000880b0c7224 */ /* 0x000fce00078e02ff */
.L_x_97:
[----:B------:R-:W-:Y:S05]  /*5d90*/  BSYNC B1 ;  /* 0x0000000000017941 */ /* 0x000fea0003800000 */
.L_x_96:
[----:B------:R-:W-:Y:S01]  /*5da0*/  @!P0 IMAD R119, R119, R137, R12 ;  /* 0x0000008977778224 */ /* 0x000fe200078e020c */
[----:B------:R-:W-:Y:S04]  /*5db0*/  BSSY B1, `(.L_x_98) ;  /* 0x0000006000017945 */ /* 0x000fe80003800000 */
[----:B------:R0:W-:Y:S01]  /*5dc0*/  @!P0 STG.E.U8 desc[UR44][R6.64+0x39], R119 ;  /* 0x0000397706008986 */ /* 0x0001e2000c10112c */
[----:B------:R-:W-:Y:S05]  /*5dd0*/  @P5 BRA `(.L_x_99) ;  /* 0x00000000000c5947 */ /* 0x000fea0003800000 */
[----:B------:R-:W1:Y:S02]  /*5de0*/  LDG.E.U8 R146, desc[UR44][R2.64+0x40] ;  /* 0x0000402c02927981 */ /* 0x000e64000c1e1100 */
[----:B-1----:R-:W-:-:S05]  /*5df0*/  PRMT R11, R146, 0x8880, RZ ;  /* 0x00008880920b7816 */ /* 0x002fca00000000ff */
[----:B------:R-:W-:-:S07]  /*5e00*/  IMAD R12, R11, R136, RZ ;  /* 0x000000880b0c7224 */ /* 0x000fce00078e02ff */
.L_x_99:
[----:B------:R-:W-:Y:S05]  /*5e10*/  BSYNC B1 ;  /* 0x0000000000017941 */ /* 0x000fea0003800000 */
.L_x_98:
[----:B-1----:R-:W-:Y:S01]  /*5e20*/  @!P5 IMAD R11, R88, R137, R12 ;  /* 0x00000089580bd224 */ /* 0x002fe200078e020c */
[----:B------:R-:W-:Y:S04]  /*5e30*/  BSSY B1, `(.L_x_100) ;  /* 0x0000006000017945 */ /* 0x000fe80003800000 */
[----:B------:R1:W-:Y:S01]  /*5e40*/  @!P5 STG.E.U8 desc[UR44][R4.64+0x40], R11 ;  /* 0x0000400b0400d986 */ /* 0x0003e2000c10112c */
[----:B------:R-:W-:Y:S05]  /*5e50*/  @P4 BRA `(.L_x_101) ;  /* 0x00000000000c4947 */ /* 0x000fea0003800000 */
[----:B------:R-:W1:Y:S02]  /*5e60*/  LDG.E.U8 R146, desc[UR44][R2.64+0x41] ;  /* 0x0000412c02927981 */ /* 0x000e64000c1e1100 */
[----:B-1----:R-:W-:-:S05]  /*5e70*/  PRMT R11, R146, 0x8880, RZ ;  /* 0x00008880920b7816 */ /* 0x002fca00000000ff */
[----:B------:R-:W-:-:S07]  /*5e80*/  IMAD R12, R11, R136, RZ ;  /* 0x000000880b0c7224 */ /* 0x000fce00078e02ff */
.L_x_101:
[----:B------:R-:W-:Y:S05]  /*5e90*/  BSYNC B1 ;  /* 0x0000000000017941 */ /* 0x000fea0003800000 */
.L_x_100:
        /* <DEDUP_REMOVED lines=13> */
.L_x_103:
[----:B------:R-:W-:Y:S05]  /*5f70*/  BSYNC B1 ;  /* 0x0000000000017941 */ /* 0x000fea0003800000 */
.L_x_102:
[----:B-1----:R-:W-:Y:S01]  /*5f80*/  @!P3 IMAD R11, R90, R137, R12 ;  /* 0x000000895a0bb224 */ /* 0x002fe200078e020c */
[----:B------:R-:W-:Y:S04]  /*5f90*/  BSSY B1, `(.L_x_104) ;  /* 0x0000006000017945 */ /* 0x000fe80003800000 */
[----:B------:R1:W-:Y:S01]  /*5fa0*/  @!P3 STG.E.U8 desc[UR44][R6.64+0x40], R11 ;  /* 0x0000400b0600b986 */ /* 0x0003e2000c10112c */
[----:B------:R-:W-:Y:S05]  /*5fb0*/  @P2 BRA `(.L_x_105) ;  /* 0x00000000000c2947 */ /* 0x000fea0003800000 */
[----:B------:R-:W1:Y:S02]  /*5fc0*/  LDG.E.U8 R146, desc[UR44][R8.64+0x41] ;  /* 0x0000412c08927981 */ /* 0x000e64000c1e1100 */
[----:B-1----:R-:W-:-:S05]  /*5fd0*/  PRMT R11, R146, 0x8880, RZ ;  /* 0x00008880920b7816 */ /* 0x002fca00000000ff */
[----:B------:R-:W-:-:S07]  /*5fe0*/  IMAD R12, R11, R136, RZ ;  /* 0x000000880b0c7224 */ /* 0x000fce00078e02ff */
.L_x_105:
[----:B------:R-:W-:Y:S05]  /*5ff0*/  BSYNC B1 ;  /* 0x0000000000017941 */ /* 0x000fea0003800000 */
.L_x_104:
[----:B------:R-:W-:Y:S01]  /*6000*/  @!P2 IMAD R91, R91, R137, R12 ;  /* 0x000000895b5ba224 */ /* 0x000fe200078e020c */
[----:B------:R-:W-:Y:S04]  /*6010*/  BSSY B1, `(.L_x_106) ;  /* 0x0000006000017945 */ /* 0x000fe80003800000 */
[----:B------:R0:W-:Y:S01]  /*6020*/  @!P2 STG.E.U8 desc[UR44][R6.64+0x41], R91 ;  /* 0x0000415b0600a986 */ /* 0x0001e2000c10112c */
[----:B------:R-:W-:Y:S05]  /*6030*/  @P5 BRA `(.L_x_107) ;  /* 0x00000000000c5947 */ /* 0x000fea0003800000 */
[----:B------:R-:W1:Y:S02]  /*6040*/  LDG.E.U8 R146, desc[UR44][R2.64+0x48] ;  /* 0x0000482c02927981 */ /* 0x000e64000c1e1100 */
[----:B-1----:R-:W-:-:S05]  /*6050*/  PRMT R11, R146, 0x8880, RZ ;  /* 0x00008880920b7816 */ /* 0x002fca00000000ff */
[----:B------:R-:W-:-:S07]  /*6060*/  IMAD R12, R11, R136, RZ ;  /* 0x000000880b0c7224 */ /* 0x000fce00078e02ff */
.L_x_107:
[----:B------:R-:W-:Y:S05]  /*6070*/  BSYNC B1 ;  /* 0x0000000000017941 */ /* 0x000fea0003800000 */
.L_x_106:
[----:B-1----:R-:W-:Y:S01]  /*6080*/  @!P5 IMAD R11, R92, R137, R12 ;  /* 0x000000895c0bd224 */ /* 0x002fe200078e020c */
[----:B------:R-:W-:Y:S04]  /*6090*/  BSSY B1, `(.L_x_108) ;  /* 0x0000006000017945 */ /* 0x000fe80003800000 */
[----:B------:R1:W-:Y:S01]  /*60a0*/  @!P5 STG.E.U8 desc[UR44][R4.64+0x48], R11 ;  /* 0x0000480b0400d986 */ /* 0x0003e2000c10112c */
[----:B------:R-:W-:Y:S05]  /*60b0*/  @P4 BRA `(.L_x_109) ;  /* 0x00000000000c4947 */ /* 0x000fea0003800000 */
[----:B------:R-:W1:Y:S02]  /*60c0*/  LDG.E.U8 R146, desc[UR44][R2.64+0x49] ;  /* 0x0000492c02927981 */ /* 0x000e64000c1e1100 */
[----:B-1----:R-:W-:-:S05]  /*60d0*/  PRMT R11, R146, 0x8880, RZ ;  /* 0x00008880920b7816 */ /* 0x002fca00000000ff */
[----:B------:R-:W-:-:S07]  /*60e0*/  IMAD R12, R11, R136, RZ ;  /* 0x000000880b0c7224 */ /* 0x000fce00078e02ff */
.L_x_109:
[----:B------:R-:W-:Y:S05]  /*60f0*/  BSYNC B1 ;  /* 0x0000000000017941 */ /* 0x000fea0003800000 */
.L_x_108:
        /* <DEDUP_REMOVED lines=13> */
.L_x_111:
[----:B------:R-:W-:Y:S05]  /*61d0*/  BSYNC B1 ;  /* 0x0000000000017941 */ /* 0x000fea0003800000 */
.L_x_110:
[----:B-1----:R-:W-:Y:S01]  /*61e0*/  @!P1 IMAD R11, R94, R137, R12 ;  /* 0x000000895e0b9224 */ /* 0x002fe200078e020c */
[----:B------:R-:W-:Y:S04]  /*61f0*/  BSSY B1, `(.L_x_112) ;  /* 0x0000006000017945 */ /* 0x000fe80003800000 */
[----:B------:R1:W-:Y:S01]  /*6200*/  @!P1 STG.E.U8 desc[UR44][R6.64+0x48], R11 ;  /* 0x0000480b06009986 */ /* 0x0003e2000c10112c */
[----:B------:R-:W-:Y:S05]  /*6210*/  @P0 BRA `(.L_x_113) ;  /* 0x00000000000c0947 */ /* 0x000fea0003800000 */
[----:B------:R-:W1:Y:S02]  /*6220*/  LDG.E.U8 R146, desc[UR44][R8.64+0x49] ;  /* 0x0000492c08927981 */ /* 0x000e64000c1e1100 */
[----:B-1----:R-:W-:-:S05]  /*6230*/  PRMT R11, R146, 0x8880, RZ ;  /* 0x00008880920b7816 */ /* 0x002fca00000000ff */
[----:B------:R-:W-:-:S07]  /*6240*/  IMAD R12, R11, R136, RZ ;  /* 0x000000880b0c7224 */ /* 0x000fce00078e02ff */
.L_x_113:
[----:B------:R-:W-:Y:S05]  /*6250*/  BSYNC B1 ;  /* 0x0000000000017941 */ /* 0x000fea0003800000 */
.L_x_112:
[----:B------:R-:W-:Y:S01]  /*6260*/  @!P0 IMAD R95, R95, R137, R12 ;  /* 0x000000895f5f8224 */ /* 0x000fe200078e020c */
[----:B------:R-:W-:Y:S04]  /*6270*/  BSSY B1, `(.L_x_114) ;  /* 0x0000006000017945 */ /* 0x000fe80003800000 */
[----:B------:R0:W-:Y:S01]  /*6280*/  @!P0 STG.E.U8 desc[UR44][R6.64+0x49], R95 ;  /* 0x0000495f06008986 */ /* 0x0001e2000c10112c */
[----:B------:R-:W-:Y:S05]  /*6290*/  @P5 BRA `(.L_x_115) ;  /* 0x00000000000c5947 */ /* 0x000fea0003800000 */
[----:B------:R-:W1:Y:S02]  /*62a0*/  LDG.E.U8 R146, desc[UR44][R2.64+0x50] ;  /* 0x0000502c02927981 */ /* 0x000e64000c1e1100 */
[----:B-1----:R-:W-:-:S05]  /*62b0*/  PRMT R11, R146, 0x8880, RZ ;  /* 0x00008880920b7816 */ /* 0x002fca00000000ff */
[----:B------:R-:W-:-:S07]  /*62c0*/  IMAD R12, R11, R136, RZ ;  /* 0x000000880b0c7224 */ /* 0x000fce00078e02ff */
.L_x_115:
[----:B------:R-:W-:Y:S05]  /*62d0*/  BSYNC B1 ;  /* 0x0000000000017941 */ /* 0x000fea0003800000 */
.L_x_114:
[----:B-1----:R-:W-:Y:S01]  /*62e0*/  @!P5 IMAD R11, R96, R137, R12 ;  /* 0x00000089600bd224 */ /* 0x002fe200078e020c */
[----:B------:R-:W-:Y:S04]  /*62f0*/  BSSY B1, `(.L_x_116) ;  /* 0x0000006000017945 */ /* 0x000fe80003800000 */
[----:B------:R1:W-:Y:S01]  /*6300*/  @!P5 STG.E.U8 desc[UR44][R4.64+0x50], R11 ;  /* 0x0000500b0400d986 */ /* 0x0003e2000c10112c */
[----:B------:R-:W-:Y:S05]  /*6310*/  @P4 BRA `(.L_x_117) ;  /* 0x00000000000c4947 */ /* 0x000fea0003800000 */
[----:B------:R-:W1:Y:S02]  /*6320*/  LDG.E.U8 R146, desc[UR44][R2.64+0x51] ;  /* 0x0000512c02927981 */ /* 0x000e64000c1e1100 */
[----:B-1----:R-:W-:-:S05]  /*6330*/  PRMT R11, R146, 0x8880, RZ ;  /* 0x00008880920b7816 */ /* 0x002fca00000000ff */
[----:B------:R-:W-:-:S07]  /*6340*/  IMAD R12, R11, R136, RZ ;  /* 0x000000880b0c7224 */ /* 0x000fce00078e02ff */
.L_x_117:
[----:B------:R-:W-:Y:S05]  /*6350*/  BSYNC B1 ;  /* 0x0000000000017941 */ /* 0x000fea0003800000 */
.L_x_116:
        /* <DEDUP_REMOVED lines=13> */
.L_x_119:
[----:B------:R-:W-:Y:S05]  /*6430*/  BSYNC B1 ;  /* 0x0000000000017941 */ /* 0x000fea0003800000 */
.L_x_118:
[----:B-1----:R-:W-:Y:S01]  /*6440*/  @!P3 IMAD R11, R98, R137, R12 ;  /* 0x00000089620bb224 */ /* 0x002fe200078e020c */
[----:B------:R-:W-:Y:S04]  /*6450*/  BSSY B1, `(.L_x_120) ;  /* 0x0000006000017945 */ /* 0x000fe80003800000 */
[----:B------:R1:W-:Y:S01]  /*6460*/  @!P3 STG.E.U8 desc[UR44][R6.64+0x50], R11 ;  /* 0x0000500b0600b986 */ /* 0x0003e2000c10112c */
[----:B------:R-:W-:Y:S05]  /*6470*/  @P2 BRA `(.L_x_121) ;  /* 0x00000000000c2947 */ /* 0x000fea0003800000 */
[----:B------:R-:W1:Y:S02]  /*6480*/  LDG.E.U8 R146, desc[UR44][R8.64+0x51] ;  /* 0x0000512c08927981 */ /* 0x000e64000c1e1100 */
[----:B-1----:R-:W-:-:S05]  /*6490*/  PRMT R11, R146, 0x8880, RZ ;  /* 0x00008880920b7816 */ /* 0x002fca00000000ff */
[----:B------:R-:W-:-:S07]  /*64a0*/  IMAD R12, R11, R136, RZ ;  /* 0x000000880b0c7224 */ /* 0x000fce00078e02ff */
.L_x_121:
[----:B------:R-:W-:Y:S05]  /*64b0*/  BSYNC B1 ;  /* 0x0000000000017941 */ /* 0x000fea0003800000 */
.L_x_120:
[----:B------:R-:W-:Y:S01]  /*64c0*/  @!P2 IMAD R99, R99, R137, R12 ;  /* 0x000000896363a224 */ /* 0x000fe200078e020c */
[----:B------:R-:W-:Y:S04]  /*64d0*/  BSSY B1, `(.L_x_122) ;  /* 0x0000006000017945 */ /* 0x000fe80003800000 */
[----:B------:R0:W-:Y:S01]  /*64e0*/  @!P2 STG.E.U8 desc[UR44][R6.64+0x51], R99 ;  /* 0x000051630600a986 */ /* 0x0001e2000c10112c */
[----:B------:R-:W-:Y:S05]  /*64f0*/  @P5 BRA `(.L_x_123) ;  /* 0x00000000000c5947 */ /* 0x000fea0003800000 */
[----:B------:R-:W1:Y:S02]  /*6500*/  LDG.E.U8 R146, desc[UR44][R2.64+0x58] ;  /* 0x0000582c02927981 */ /* 0x000e64000c1e1100 */
[----:B-1----:R-:W-:-:S05]  /*6510*/  PRMT R11, R146, 0x8880, RZ ;  /* 0x00008880920b7816 */ /* 0x002fca00000000ff */
[----:B------:R-:W-:-:S07]  /*6520*/  IMAD R12, R11, R136, RZ ;  /* 0x000000880b0c7224 */ /* 0x000fce00078e02ff */
.L_x_123:
[----:B------:R-:W-:Y:S05]  /*6530*/  BSYNC B1 ;  /* 0x0000000000017941 */ /* 0x000fea0003800000 */
.L_x_122:
[----:B-1----:R-:W-:Y:S01]  /*6540*/  @!P5 IMAD R11, R100, R137, R12 ;  /* 0x00000089640bd224 */ /* 0x002fe200078e020c */
[----:B------:R-:W-:Y:S04]  /*6550*/  BSSY B1, `(.L_x_124) ;  /* 0x0000006000017945 */ /* 0x000fe80003800000 */
[----:B------:R1:W-:Y:S01]  /*6560*/  @!P5 STG.E.U8 desc[UR44][R4.64+0x58], R11 ;  /* 0x0000580b0400d986 */ /* 0x0003e2000c10112c */
[----:B------:R-:W-:Y:S05]  /*6570*/  @P4 BRA `(.L_x_125) ;  /* 0x00000000000c4947 */ /* 0x000fea0003800000 */
[----:B------:R-:W1:Y:S02]  /*6580*/  LDG.E.U8 R146, desc[UR44][R2.64+0x59] ;  /* 0x0000592c02927981 */ /* 0x000e64000c1e1100 */
[----:B-1----:R-:W-:-:S05]  /*6590*/  PRMT R11, R146, 0x8880, RZ ;  /* 0x00008880920b7816 */ /* 0x002fca00000000ff */
[----:B------:R-:W-:-:S07]  /*65a0*/  IMAD R12, R11, R136, RZ ;  /* 0x000000880b0c7224 */ /* 0x000fce00078e02ff */
.L_x_125:
[----:B------:R-:W-:Y:S05]  /*65b0*/  BSYNC B1 ;  /* 0x0000000000017941 */ /* 0x000fea0003800000 */
.L_x_124:
        /* <DEDUP_REMOVED lines=13> */
.L_x_127:
[----:B------:R-:W-:Y:S05]  /*6690*/  BSYNC B1 ;  /* 0x0000000000017941 */ /* 0x000fea0003800000 */
.L_x_126:
[----:B-1----:R-:W-:Y:S01]  /*66a0*/  @!P1 IMAD R11, R102, R137, R12 ;  /* 0x00000089660b9224 */ /* 0x002fe200078e020c */
[----:B------:R-:W-:Y:S04]  /*66b0*/  BSSY B1, `(.L_x_128) ;  /* 0x0000006000017945 */ /* 0x000fe80003800000 */
[----:B------:R1:W-:Y:S01]  /*66c0*/  @!P1 STG.E.U8 desc[UR44][R6.64+0x58], R11 ;  /* 0x0000580b06009986 */ /* 0x0003e2000c10112c */
[----:B------:R-:W-:Y:S05]  /*66d0*/  @P0 BRA `(.L_x_129) ;  /* 0x00000000000c0947 */ /* 0x000fea0003800000 */
[----:B------:R-:W1:Y:S02]  /*66e0*/  LDG.E.U8 R146, desc[UR44][R8.64+0x59] ;  /* 0x0000592c08927981 */ /* 0x000e64000c1e1100 */
[----:B-1----:R-:W-:-:S05]  /*66f0*/  PRMT R11, R146, 0x8880, RZ ;  /* 0x00008880920b7816 */ /* 0x002fca00000000ff */
[----:B------:R-:W-:-:S07]  /*6700*/  IMAD R12, R11, R136, RZ ;  /* 0x000000880b0c7224 */ /* 0x000fce00078e02ff */
.L_x_129:
[----:B------:R-:W-:Y:S05]  /*6710*/  BSYNC B1 ;  /* 0x0000000000017941 */ /* 0x000fea0003800000 */
.L_x_128:
[----:B------:R-:W-:Y:S01]  /*6720*/  @!P0 IMAD R103, R103, R137, R12 ;  /* 0x0000008967678224 */ /* 0x000fe200078e020c */
[----:B------:R-:W-:Y:S04]  /*6730*/  BSSY B1, `(.L_x_130) ;  /* 0x0000006000017945 */ /* 0x000fe80003800000 */
[----:B------:R0:W-:Y:S01]  /*6740*/  @!P0 STG.E.U8 desc[UR44][R6.64+0x59], R103 ;  /* 0x0000596706008986 */ /* 0x0001e2000c10112c */
[----:B------:R-:W-:Y:S05]  /*6750*/  @P5 BRA `(.L_x_131) ;  /* 0x00000000000c5947 */ /* 0x000fea0003800000 */
[----:B------:R-:W1:Y:S02]  /*6760*/  LDG.E.U8 R146, desc[UR44][R2.64+0x60] ;  /* 0x0000602c02927981 */ /* 0x000e64000c1e1100 */
[----:B-1----:R-:W-:-:S05]  /*6770*/  PRMT R11, R146, 0x8880, RZ ;  /* 0x00008880920b7816 */ /* 0x002fca00000000ff */
[----:B------:R-:W-:-:S07]  /*6780*/  IMAD R12, R11, R136, RZ ;  /* 0x000000880b0c7224 */ /* 0x000fce00078e02ff */
.L_x_131:
[----:B------:R-:W-:Y:S05]  /*6790*/  BSYNC B1 ;  /* 0x0000000000017941 */ /* 0x000fea0003800000 */
.L_x_130:
[----:B-1----:R-:W-:Y:S01]  /*67a0*/  @!P5 IMAD R11, R72, R137, R12 ;  /* 0x00000089480bd224 */ /* 0x002fe200078e020c */
[----:B------:R-:W-:Y:S04]  /*67b0*/  BSSY B1, `(.L_x_132) ;  /* 0x0000006000017945 */ /* 0x000fe80003800000 */
[----:B------:R1:W-:Y:S01]  /*67c0*/  @!P5 STG.E.U8 desc[UR44][R4.64+0x60], R11 ;  /* 0x0000600b0400d986 */ /* 0x0003e2000c10112c */
[----:B------:R-:W-:Y:S05]  /*67d0*/  @P4 BRA `(.L_x_133) ;  /* 0x00000000000c4947 */ /* 0x000fea0003800000 */
[----:B------:R-:W1:Y:S02]  /*67e0*/  LDG.E.U8 R146, desc[UR44][R2.64+0x61] ;  /* 0x0000612c02927981 */ /* 0x000e64000c1e1100 */
[----:B-1----:R-:W-:-:S05]  /*67f0*/  PRMT R11, R146, 0x8880, RZ ;  /* 0x00008880920b7816 */ /* 0x002fca00000000ff */
[----:B------:R-:W-:-:S07]  /*6800*/  IMAD R12, R11, R136, RZ ;  /* 0x000000880b0c7224 */ /* 0x000fce00078e02ff */
.L_x_133:
[----:B------:R-:W-:Y:S05]  /*6810*/  BSYNC B1 ;  /* 0x0000000000017941 */ /* 0x000fea0003800000 */
.L_x_132:
        /* <DEDUP_REMOVED lines=13> */
.L_x_135:
[----:B------:R-:W-:Y:S05]  /*68f0*/  BSYNC B1 ;  /* 0x0000000000017941 */ /* 0x000fea0003800000 */
.L_x_134:
[----:B-1----:R-:W-:Y:S01]  /*6900*/  @!P3 IMAD R11, R74, R137, R12 ;  /* 0x000000894a0bb224 */ /* 0x002fe200078e020c */
[----:B------:R-:W-:Y:S04]  /*6910*/  BSSY B1, `(.L_x_136) ;  /* 0x0000006000017945 */ /* 0x000fe80003800000 */
[----:B------:R1:W-:Y:S01]  /*6920*/  @!P3 STG.E.U8 desc[UR44][R6.64+0x60], R11 ;  /* 0x0000600b0600b986 */ /* 0x0003e2000c10112c */
[----:B------:R-:W-:Y:S05]  /*6930*/  @P2 BRA `(.L_x_137) ;  /* 0x00000000000c2947 */ /* 0x000fea0003800000 */
[----:B------:R-:W1:Y:S02]  /*6940*/  LDG.E.U8 R146, desc[UR44][R8.64+0x61] ;  /* 0x0000612c08927981 */ /* 0x000e64000c1e1100 */
[----:B-1----:R-:W-:-:S05]  /*6950*/  PRMT R11, R146, 0x8880, RZ ;  /* 0x00008880920b7816 */ /* 0x002fca00000000ff */
[----:B------:R-:W-:-:S07]  /*6960*/  IMAD R12, R11, R136, RZ ;  /* 0x000000880b0c7224 */ /* 0x000fce00078e02ff */
.L_x_137:
[----:B------:R-:W-:Y:S05]  /*6970*/  BSYNC B1 ;  /* 0x0000000000017941 */ /* 0x000fea0003800000 */
.L_x_136:
[----:B------:R-:W-:Y:S01]  /*6980*/  @!P2 IMAD R75, R75, R137, R12 ;  /* 0x000000894b4ba224 */ /* 0x000fe200078e020c */
[----:B------:R-:W-:Y:S04]  /*6990*/  BSSY B1, `(.L_x_138) ;  /* 0x0000006000017945 */ /* 0x000fe80003800000 */
[----:B------:R0:W-:Y:S01]  /*69a0*/  @!P2 STG.E.U8 desc[UR44][R6.64+0x61], R75 ;  /* 0x0000614b0600a986 */ /* 0x0001e2000c10112c */
[----:B------:R-:W-:Y:S05]  /*69b0*/  @P5 BRA `(.L_x_139) ;  /* 0x00000000000c5947 */ /* 0x000fea0003800000 */
[----:B------:R-:W1:Y:S02]  /*69c0*/  LDG.E.U8 R146, desc[UR44][R2.64+0x68] ;  /* 0x0000682c02927981 */ /* 0x000e64000c1e1100 */
[----:B-1----:R-:W-:-:S05]  /*69d0*/  PRMT R11, R146, 0x8880, RZ ;  /* 0x00008880920b7816 */ /* 0x002fca00000000ff */
[----:B------:R-:W-:-:S07]  /*69e0*/  IMAD R12, R11, R136, RZ ;  /* 0x000000880b0c7224 */ /* 0x000fce00078e02ff */
.L_x_139:
[----:B------:R-:W-:Y:S05]  /*69f0*/  BSYNC B1 ;  /* 0x0000000000017941 */ /* 0x000fea0003800000 */
.L_x_138:
[----:B-1----:R-:W-:Y:S01]  /*6a00*/  @!P5 IMAD R11, R76, R137, R12 ;  /* 0x000000894c0bd224 */ /* 0x002fe200078e020c */
[----:B------:R-:W-:Y:S04]  /*6a10*/  BSSY B1, `(.L_x_140) ;  /* 0x0000006000017945 */ /* 0x000fe80003800000 */
[----:B------:R1:W-:Y:S01]  /*6a20*/  @!P5 STG.E.U8 desc[UR44][R4.64+0x68], R11 ;  /* 0x0000680b0400d986 */ /* 0x0003e2000c10112c */
[----:B------:R-:W-:Y:S05]  /*6a30*/  @P4 BRA `(.L_x_141) ;  /* 0x00000000000c4947 */ /* 0x000fea0003800000 */
[----:B------:R-:W1:Y:S02]  /*6a40*/  LDG.E.U8 R146, desc[UR44][R2.64+0x69] ;  /* 0x0000692c02927981 */ /* 0x000e64000c1e1100 */
[----:B-1----:R-:W-:-:S05]  /*6a50*/  PRMT R11, R146, 0x8880, RZ ;  /* 0x00008880920b7816 */ /* 0x002fca00000000ff */
[----:B------:R-:W-:-:S07]  /*6a60*/  IMAD R12, R11, R136, RZ ;  /* 0x000000880b0c7224 */ /* 0x000fce00078e02ff */
.L_x_141:
[----:B------:R-:W-:Y:S05]  /*6a70*/  BSYNC B1 ;  /* 0x0000000000017941 */ /* 0x000fea0003800000 */
.L_x_140:
        /* <DEDUP_REMOVED lines=13> */
.L_x_143:
[----:B------:R-:W-:Y:S05]  /*6b50*/  BSYNC B1 ;  /* 0x0000000000017941 */ /* 0x000fea0003800000 */
.L_x_142:
[----:B-1----:R-:W-:Y:S01]  /*6b60*/  @!P1 IMAD R11, R78, R137, R12 ;  /* 0x000000894e0b9224 */ /* 0x002fe200078e020c */
[----:B------:R-:W-:Y:S04]  /*6b70*/  BSSY B1, `(.L_x_144) ;  /* 0x0000006000017945 */ /* 0x000fe80003800000 */
[----:B------:R1:W-:Y:S01]  /*6b80*/  @!P1 STG.E.U8 desc[UR44][R6.64+0x68], R11 ;  /* 0x0000680b06009986 */ /* 0x0003e2000c10112c */
[----:B------:R-:W-:Y:S05]  /*6b90*/  @P0 BRA `(.L_x_145) ;  /* 0x00000000000c0947 */ /* 0x000fea0003800000 */
[----:B------:R-:W1:Y:S02]  /*6ba0*/  LDG.E.U8 R146, desc[UR44][R8.64+0x69] ;  /* 0x0000692c08927981 */ /* 0x000e64000c1e1100 */
[----:B-1----:R-:W-:-:S05]  /*6bb0*/  PRMT R11, R146, 0x8880, RZ ;  /* 0x00008880920b7816 */ /* 0x002fca00000000ff */
[----:B------:R-:W-:-:S07]  /*6bc0*/  IMAD R12, R11, R136, RZ ;  /* 0x000000880b0c7224 */ /* 0x000fce00078e02ff */
.L_x_145:
[----:B------:R-:W-:Y:S05]  /*6bd0*/  BSYNC B1 ;  /* 0x0000000000017941 */ /* 0x000fea0003800000 */
.L_x_144:
[----:B------:R-:W-:Y:S01]  /*6be0*/  @!P0 IMAD R79, R79, R137, R12 ;  /* 0x000000894f4f8224 */ /* 0x000fe200078e020c */
[----:B------:R-:W-:Y:S04]  /*6bf0*/  BSSY B1, `(.L_x_146) ;  /* 0x0000006000017945 */ /* 0x000fe80003800000 */
[----:B------:R0:W-:Y:S01]  /*6c00*/  @!P0 STG.E.U8 desc[UR44][R6.64+0x69], R79 ;  /* 0x0000694f06008986 */ /* 0x0001e2000c10112c */
[----:B------:R-:W-:Y:S05]  /*6c10*/  @P5 BRA `(.L_x_147) ;  /* 0x00000000000c5947 */ /* 0x000fea0003800000 */
[----:B------:R-:W1:Y:S02]  /*6c20*/  LDG.E.U8 R146, desc[UR44][R2.64+0x70] ;  /* 0x0000702c02927981 */ /* 0x000e64000c1e1100 */
[----:B-1----:R-:W-:-:S05]  /*6c30*/  PRMT R11, R146, 0x8880, RZ ;  /* 0x00008880920b7816 */ /* 0x002fca00000000ff */
[----:B------:R-:W-:-:S07]  /*6c40*/  IMAD R12, R11, R136, RZ ;  /* 0x000000880b0c7224 */ /* 0x000fce00078e02ff */
.L_x_147:
[----:B------:R-:W-:Y:S05]  /*6c50*/  BSYNC B1 ;  /* 0x0000000000017941 */ /* 0x000fea0003800000 */
.L_x_146:
[----:B-1----:R-:W-:Y:S01]  /*6c60*/  @!P5 IMAD R11, R80, R137, R12 ;  /* 0x00000089500bd224 */ /* 0x002fe200078e020c */
[----:B------:R-:W-:Y:S04]  /*6c70*/  BSSY B1, `(.L_x_148) ;  /* 0x0000006000017945 */ /* 0x000fe80003800000 */
[----:B------:R1:W-:Y:S01]  /*6c80*/  @!P5 STG.E.U8 desc[UR44][R4.64+0x70], R11 ;  /* 0x0000700b0400d986 */ /* 0x0003e2000c10112c */
[----:B------:R-:W-:Y:S05]  /*6c90*/  @P4 BRA `(.L_x_149) ;  /* 0x00000000000c4947 */ /* 0x000fea0003800000 */
[----:B------:R-:W1:Y:S02]  /*6ca0*/  LDG.E.U8 R146, desc[UR44][R2.64+0x71] ;  /* 0x0000712c02927981 */ /* 0x000e64000c1e1100 */
[----:B-1----:R-:W-:-:S05]  /*6cb0*/  PRMT R11, R146, 0x8880, RZ ;  /* 0x00008880920b7816 */ /* 0x002fca00000000ff */
[----:B------:R-:W-:-:S07]  /*6cc0*/  IMAD R12, R11, R136, RZ ;  /* 0x000000880b0c7224 */ /* 0x000fce00078e02ff */
.L_x_149:
[----:B------:R-:W-:Y:S05]  /*6cd0*/  BSYNC B1 ;  /* 0x0000000000017941 */ /* 0x000fea0003800000 */
.L_x_148:
        /* <DEDUP_REMOVED lines=13> */
.L_x_151:
[----:B------:R-:W-:Y:S05]  /*6db0*/  BSYNC B1 ;  /* 0x0000000000017941 */ /* 0x000fea0003800000 */
.L_x_150:
[----:B-1----:R-:W-:Y:S01]  /*6dc0*/  @!P3 IMAD R11, R82, R137, R12 ;  /* 0x00000089520bb224 */ /* 0x002fe200078e020c */
[----:B------:R-:W-:Y:S04]  /*6dd0*/  BSSY B1, `(.L_x_152) ;  /* 0x0000006000017945 */ /* 0x000fe80003800000 */
[----:B------:R1:W-:Y:S01]  /*6de0*/  @!P3 STG.E.U8 desc[UR44][R6.64+0x70], R11 ;  /* 0x0000700b0600b986 */ /* 0x0003e2000c10112c */
[----:B------:R-:W-:Y:S05]  /*6df0*/  @P2 BRA `(.L_x_153) ;  /* 0x00000000000c2947 */ /* 0x000fea0003800000 */
[----:B------:R-:W1:Y:S02]  /*6e00*/  LDG.E.U8 R146, desc[UR44][R8.64+0x71] ;  /* 0x0000712c08927981 */ /* 0x000e64000c1e1100 */
[----:B-1----:R-:W-:-:S05]  /*6e10*/  PRMT R11, R146, 0x8880, RZ ;  /* 0x00008880920b7816 */ /* 0x002fca00000000ff */
[----:B------:R-:W-:-:S07]  /*6e20*/  IMAD R12, R11, R136, RZ ;  /* 0x000000880b0c7224 */ /* 0x000fce00078e02ff */
.L_x_153:
[----:B------:R-:W-:Y:S05]  /*6e30*/  BSYNC B1 ;  /* 0x0000000000017941 */ /* 0x000fea0003800000 */
.L_x_152:
[----:B------:R-:W-:Y:S01]  /*6e40*/  @!P2 IMAD R83, R83, R137, R12 ;  /* 0x000000895353a224 */ /* 0x000fe200078e020c */
[----:B------:R-:W-:Y:S04]  /*6e50*/  BSSY B1, `(.L_x_154) ;  /* 0x0000006000017945 */ /* 0x000fe80003800000 */
[----:B------:R0:W-:Y:S01]  /*6e60*/  @!P2 STG.E.U8 desc[UR44][R6.64+0x71], R83 ;  /* 0x000071530600a986 */ /* 0x0001e2000c10112c */
[----:B------:R-:W-:Y:S05]  /*6e70*/  @P5 BRA `(.L_x_155) ;  /* 0x00000000000c5947 */ /* 0x000fea0003800000 */
[----:B------:R-:W1:Y:S02]  /*6e80*/  LDG.E.U8 R146, desc[UR44][R2.64+0x78] ;  /* 0x0000782c02927981 */ /* 0x000e64000c1e1100 */
[----:B-1----:R-:W-:-:S05]  /*6e90*/  PRMT R11, R146, 0x8880, RZ ;  /* 0x00008880920b7816 */ /* 0x002fca00000000ff */
[----:B------:R-:W-:-:S07]  /*6ea0*/  IMAD R12, R11, R136, RZ ;  /* 0x000000880b0c7224 */ /* 0x000fce00078e02ff */
.L_x_155:
[----:B------:R-:W-:Y:S05]  /*6eb0*/  BSYNC B1 ;  /* 0x0000000000017941 */ /* 0x000fea0003800000 */
.L_x_154:
[----:B-1----:R-:W-:Y:S01]  /*6ec0*/  @!P5 IMAD R11, R84, R137, R12 ;  /* 0x00000089540bd224 */ /* 0x002fe200078e020c */
[----:B------:R-:W-:Y:S04]  /*6ed0*/  BSSY B1, `(.L_x_156) ;  /* 0x0000006000017945 */ /* 0x000fe80003800000 */
[----:B------:R1:W-:Y:S01]  /*6ee0*/  @!P5 STG.E.U8 desc[UR44][R4.64+0x78], R11 ;  /* 0x0000780b0400d986 */ /* 0x0003e2000c10112c */
[----:B------:R-:W-:Y:S05]  /*6ef0*/  @P4 BRA `(.L_x_157) ;  /* 0x00000000000c4947 */ /* 0x000fea0003800000 */
[----:B------:R-:W1:Y:S02]  /*6f00*/  LDG.E.U8 R146, desc[UR44][R2.64+0x79] ;  /* 0x0000792c02927981 */ /* 0x000e64000c1e1100 */
[----:B-1----:R-:W-:-:S05]  /*6f10*/  PRMT R11, R146, 0x8880, RZ ;  /* 0x00008880920b7816 */ /* 0x002fca00000000ff */
[----:B------:R-:W-:-:S07]  /*6f20*/  IMAD R12, R11, R136, RZ ;  /* 0x000000880b0c7224 */ /* 0x000fce00078e02ff */
.L_x_157:
[----:B------:R-:W-:Y:S05]  /*6f30*/  BSYNC B1 ;  /* 0x0000000000017941 */ /* 0x000fea0003800000 */
.L_x_156:
        /* <DEDUP_REMOVED lines=13> */
.L_x_159:
[----:B------:R-:W-:Y:S05]  /*7010*/  BSYNC B1 ;  /* 0x0000000000017941 */ /* 0x000fea0003800000 */
.L_x_158:
[----:B-1----:R-:W-:Y:S01]  /*7020*/  @!P1 IMAD R11, R86, R137, R12 ;  /* 0x00000089560b9224 */ /* 0x002fe200078e020c */
[----:B------:R-:W-:Y:S04]  /*7030*/  BSSY B1, `(.L_x_160) ;  /* 0x0000006000017945 */ /* 0x000fe80003800000 */
[----:B------:R1:W-:Y:S01]  /*7040*/  @!P1 STG.E.U8 desc[UR44][R6.64+0x78], R11 ;  /* 0x0000780b06009986 */ /* 0x0003e2000c10112c */
[----:B------:R-:W-:Y:S05]  /*7050*/  @P0 BRA `(.L_x_161) ;  /* 0x00000000000c0947 */ /* 0x000fea0003800000 */
[----:B------:R-:W1:Y:S02]  /*7060*/  LDG.E.U8 R146, desc[UR44][R8.64+0x79] ;  /* 0x0000792c08927981 */ /* 0x000e64000c1e1100 */
[----:B-1----:R-:W-:-:S05]  /*7070*/  PRMT R11, R146, 0x8880, RZ ;  /* 0x00008880920b7816 */ /* 0x002fca00000000ff */
[----:B------:R-:W-:-:S07]  /*7080*/  IMAD R12, R11, R136, RZ ;  /* 0x000000880b0c7224 */ /* 0x000fce00078e02ff */
.L_x_161:
[----:B------:R-:W-:Y:S05]  /*7090*/  BSYNC B1 ;  /* 0x0000000000017941 */ /* 0x000fea0003800000 */
.L_x_160:
[----:B------:R-:W-:Y:S01]  /*70a0*/  @!P0 IMAD R87, R87, R137, R12 ;  /* 0x0000008957578224 */ /* 0x000fe200078e020c */
[----:B------:R-:W-:Y:S04]  /*70b0*/  BSSY B1, `(.L_x_162) ;  /* 0x0000006000017945 */ /* 0x000fe80003800000 */
[----:B------:R0:W-:Y:S01]  /*70c0*/  @!P0 STG.E.U8 desc[UR44][R6.64+0x79], R87 ;  /* 0x0000795706008986 */ /* 0x0001e2000c10112c */
[----:B------:R-:W-:Y:S05]  /*70d0*/  @P5 BRA `(.L_x_163) ;  /* 0x00000000000c5947 */ /* 0x000fea0003800000 */
[----:B------:R-:W1:Y:S02]  /*70e0*/  LDG.E.U8 R146, desc[UR44][R2.64+0x80] ;  /* 0x0000802c02927981 */ /* 0x000e64000c1e1100 */
[----:B-1----:R-:W-:-:S05]  /*70f0*/  PRMT R11, R146, 0x8880, RZ ;  /* 0x00008880920b7816 */ /* 0x002fca00000000ff */
[----:B------:R-:W-:-:S07]  /*7100*/  IMAD R12, R11, R136, RZ ;  /* 0x000000880b0c7224 */ /* 0x000fce00078e02ff */
.L_x_163:
[----:B------:R-:W-:Y:S05]  /*7110*/  BSYNC B1 ;  /* 0x0000000000017941 */ /* 0x000fea0003800000 */
.L_x_162:
[----:B-1----:R-:W-:Y:S01]  /*7120*/  @!P5 IMAD R11, R56, R137, R12 ;  /* 0x00000089380bd224 */ /* 0x002fe200078e020c */
[----:B------:R-:W-:Y:S04]  /*7130*/  BSSY B1, `(.L_x_164) ;  /* 0x0000006000017945 */ /* 0x000fe80003800000 */
[----:B------:R1:W-:Y:S01]  /*7140*/  @!P5 STG.E.U8 desc[UR44][R4.64+0x80], R11 ;  /* 0x0000800b0400d986 */ /* 0x0003e2000c10112c */
[----:B------:R-:W-:Y:S05]  /*7150*/  @P4 BRA `(.L_x_165) ;  /* 0x00000000000c4947 */ /* 0x000fea0003800000 */
[----:B------:R-:W1:Y:S02]  /*7160*/  LDG.E.U8 R146, desc[UR44][R2.64+0x81] ;  /* 0x0000812c02927981 */ /* 0x000e64000c1e1100 */
[----:B-1----:R-:W-:-:S05]  /*7170*/  PRMT R11, R146, 0x8880, RZ ;  /* 0x00008880920b7816 */ /* 0x002fca00000000ff */
[----:B------:R-:W-:-:S07]  /*7180*/  IMAD R12, R11, R136, RZ ;  /* 0x000000880b0c7224 */ /* 0x000fce00078e02ff */
.L_x_165:
[----:B------:R-:W-:Y:S05]  /*7190*/  BSYNC B1 ;  /* 0x0000000000017941 */ /* 0x000fea0003800000 */
.L_x_164:
        /* <DEDUP_REMOVED lines=13> */
.L_x_167:
[----:B------:R-:W-:Y:S05]  /*7270*/  BSYNC B1 ;  /* 0x0000000000017941 */ /* 0x000fea0003800000 */
.L_x_166:
[----:B-1----:R-:W-:Y:S01]  /*7280*/  @!P3 IMAD R11, R58, R137, R12 ;  /* 0x000000893a0bb224 */ /* 0x002fe200078e020c */
[----:B------:R-:W-:Y:S04]  /*7290*/  BSSY B1, `(.L_x_168) ;  /* 0x0000006000017945 */ /* 0x000fe80003800000 */
[----:B------:R1:W-:Y:S01]  /*72a0*/  @!P3 STG.E.U8 desc[UR44][R6.64+0x80], R11 ;  /* 0x0000800b0600b986 */ /* 0x0003e2000c10112c */
[----:B------:R-:W-:Y:S05]  /*72b0*/  @P2 BRA `(.L_x_169) ;  /* 0x00000000000c2947 */ /* 0x000fea0003800000 */
[----:B------:R-:W1:Y:S02]  /*72c0*/  LDG.E.U8 R146, desc[UR44][R8.64+0x81] ;  /* 0x0000812c08927981 */ /* 0x000e64000c1e1100 */
[----:B-1----:R-:W-:-:S05]  /*72d0*/  PRMT R11, R146, 0x8880, RZ ;  /* 0x00008880920b7816 */ /* 0x002fca00000000ff */
[----:B------:R-:W-:-:S07]  /*72e0*/  IMAD R12, R11, R136, RZ ;  /* 0x000000880b0c7224 */ /* 0x000fce00078e02ff */
.L_x_169:
[----:B------:R-:W-:Y:S05]  /*72f0*/  BSYNC B1 ;  /* 0x0000000000017941 */ /* 0x000fea0003800000 */
.L_x_168:
[----:B------:R-:W-:Y:S01]  /*7300*/  @!P2 IMAD R59, R59, R137, R12 ;  /* 0x000000893b3ba224 */ /* 0x000fe200078e020c */
[----:B------:R-:W-:Y:S04]  /*7310*/  BSSY B1, `(.L_x_170) ;  /* 0x0000006000017945 */ /* 0x000fe80003800000 */
[----:B------:R0:W-:Y:S01]  /*7320*/  @!P2 STG.E.U8 desc[UR44][R6.64+0x81], R59 ;  /* 0x0000813b0600a986 */ /* 0x0001e2000c10112c */
[----:B------:R-:W-:Y:S05]  /*7330*/  @P5 BRA `(.L_x_171) ;  /* 0x00000000000c5947 */ /* 0x000fea0003800000 */
[----:B------:R-:W1:Y:S02]  /*7340*/  LDG.E.U8 R146, desc[UR44][R2.64+0x88] ;  /* 0x0000882c02927981 */ /* 0x000e64000c1e1100 */
[----:B-1----:R-:W-:-:S05]  /*7350*/  PRMT R11, R146, 0x8880, RZ ;  /* 0x00008880920b7816 */ /* 0x002fca00000000ff */
[----:B------:R-:W-:-:S07]  /*7360*/  IMAD R12, R11, R136, RZ ;  /* 0x000000880b0c7224 */ /* 0x000fce00078e02ff */
.L_x_171:
[----:B------:R-:W-:Y:S05]  /*7370*/  BSYNC B1 ;  /* 0x0000000000017941 */ /* 0x000fea0003800000 */
.L_x_170:
[----:B-1----:R-:W-:Y:S01]  /*7380*/  @!P5 IMAD R11, R60, R137, R12 ;  /* 0x000000893c0bd224 */ /* 0x002fe200078e020c */
[----:B------:R-:W-:Y:S04]  /*7390*/  BSSY B1, `(.L_x_172) ;  /* 0x0000006000017945 */ /* 0x000fe80003800000 */
[----:B------:R1:W-:Y:S01]  /*73a0*/  @!P5 STG.E.U8 desc[UR44][R4.64+0x88], R11 ;  /* 0x0000880b0400d986 */ /* 0x0003e2000c10112c */
[----:B------:R-:W-:Y:S05]  /*73b0*/  @P4 BRA `(.L_x_173) ;  /* 0x00000000000c4947 */ /* 0x000fea0003800000 */
[----:B------:R-:W1:Y:S02]  /*73c0*/  LDG.E.U8 R146, desc[UR44][R2.64+0x89] ;  /* 0x0000892c02927981 */ /* 0x000e64000c1e1100 */
[----:B-1----:R-:W-:-:S05]  /*73d0*/  PRMT R11, R146, 0x8880, RZ ;  /* 0x00008880920b7816 */ /* 0x002fca00000000ff */
[----:B------:R-:W-:-:S07]  /*73e0*/  IMAD R12, R11, R136, RZ ;  /* 0x000000880b0c7224 */ /* 0x000fce00078e02ff */
.L_x_173:
[----:B------:R-:W-:Y:S05]  /*73f0*/  BSYNC B1 ;  /* 0x0000000000017941 */ /* 0x000fea0003800000 */
.L_x_172:
        /* <DEDUP_REMOVED lines=13> */
.L_x_175:
[----:B------:R-:W-:Y:S05]  /*74d0*/  BSYNC B1 ;  /* 0x0000000000017941 */ /* 0x000fea0003800000 */
.L_x_174:
[----:B-1----:R-:W-:Y:S01]  /*74e0*/  @!P1 IMAD R11, R62, R137, R12 ;  /* 0x000000893e0b9224 */ /* 0x002fe200078e020c */
[----:B------:R-:W-:Y:S04]  /*74f0*/  BSSY B1, `(.L_x_176) ;  /* 0x0000006000017945 */ /* 0x000fe80003800000 */
[----:B------:R1:W-:Y:S01]  /*7500*/  @!P1 STG.E.U8 desc[UR44][R6.64+0x88], R11 ;  /* 0x0000880b06009986 */ /* 0x0003e2000c10112c */
[----:B------:R-:W-:Y:S05]  /*7510*/  @P0 BRA `(.L_x_177) ;  /* 0x00000000000c0947 */ /* 0x000fea0003800000 */
[----:B------:R-:W1:Y:S02]  /*7520*/  LDG.E.U8 R146, desc[UR44][R8.64+0x89] ;  /* 0x0000892c08927981 */ /* 0x000e64000c1e1100 */
[----:B-1----:R-:W-:-:S05]  /*7530*/  PRMT R11, R146, 0x8880, RZ ;  /* 0x00008880920b7816 */ /* 0x002fca00000000ff */
[----:B------:R-:W-:-:S07]  /*7540*/  IMAD R12, R11, R136, RZ ;  /* 0x000000880b0c7224 */ /* 0x000fce00078e02ff */
.L_x_177:
[----:B------:R-:W-:Y:S05]  /*7550*/  BSYNC B1 ;  /* 0x0000000000017941 */ /* 0x000fea0003800000 */
.L_x_176:
[----:B------:R-:W-:Y:S01]  /*7560*/  @!P0 IMAD R63, R63, R137, R12 ;  /* 0x000000893f3f8224 */ /* 0x000fe200078e020c */
[----:B------:R-:W-:Y:S04]  /*7570*/  BSSY B1, `(.L_x_178) ;  /* 0x0000006000017945 */ /* 0x000fe80003800000 */
[----:B------:R0:W-:Y:S01]  /*7580*/  @!P0 STG.E.U8 desc[UR44][R6.64+0x89], R63 ;  /* 0x0000893f06008986 */ /* 0x0001e2000c10112c */
[----:B------:R-:W-:Y:S05]  /*7590*/  @P5 BRA `(.L_x_179) ;  /* 0x00000000000c5947 */ /* 0x000fea0003800000 */
[----:B------:R-:W1:Y:S02]  /*75a0*/  LDG.E.U8 R146, desc[UR44][R2.64+0x90] ;  /* 0x0000902c02927981 */ /* 0x000e64000c1e1100 */
[----:B-1----:R-:W-:-:S05]  /*75b0*/  PRMT R11, R146, 0x8880, RZ ;  /* 0x00008880920b7816 */ /* 0x002fca00000000ff */
[----:B------:R-:W-:-:S07]  /*75c0*/  IMAD R12, R11, R136, RZ ;  /* 0x000000880b0c7224 */ /* 0x000fce00078e02ff */
.L_x_179:
[----:B------:R-:W-:Y:S05]  /*75d0*/  BSYNC B1 ;  /* 0x0000000000017941 */ /* 0x000fea0003800000 */
.L_x_178:
[----:B-1----:R-:W-:Y:S01]  /*75e0*/  @!P5 IMAD R11, R64, R137, R12 ;  /* 0x00000089400bd224 */ /* 0x002fe200078e020c */
[----:B------:R-:W-:Y:S04]  /*75f0*/  BSSY B1, `(.L_x_180) ;  /* 0x0000006000017945 */ /* 0x000fe80003800000 */
[----:B------:R1:W-:Y:S01]  /*7600*/  @!P5 STG.E.U8 desc[UR44][R4.64+0x90], R11 ;  /* 0x0000900b0400d986 */ /* 0x0003e2000c10112c */
[----:B------:R-:W-:Y:S05]  /*7610*/  @P4 BRA `(.L_x_181) ;  /* 0x00000000000c4947 */ /* 0x000fea0003800000 */
[----:B------:R-:W1:Y:S02]  /*7620*/  LDG.E.U8 R146, desc[UR44][R2.64+0x91] ;  /* 0x0000912c02927981 */ /* 0x000e64000c1e1100 */
[----:B-1----:R-:W-:-:S05]  /*7630*/  PRMT R11, R146, 0x8880, RZ ;  /* 0x00008880920b7816 */ /* 0x002fca00000000ff */
[----:B------:R-:W-:-:S07]  /*7640*/  IMAD R12, R11, R136, RZ ;  /* 0x000000880b0c7224 */ /* 0x000fce00078e02ff */
.L_x_181:
[----:B------:R-:W-:Y:S05]  /*7650*/  BSYNC B1 ;  /* 0x0000000000017941 */ /* 0x000fea0003800000 */
.L_x_180:
        /* <DEDUP_REMOVED lines=13> */
.L_x_183:
[----:B------:R-:W-:Y:S05]  /*7730*/  BSYNC B1 ;  /* 0x0000000000017941 */ /* 0x000fea0003800000 */
.L_x_182:
[----:B-1----:R-:W-:Y:S01]  /*7740*/  @!P3 IMAD R11, R66, R137, R12 ;  /* 0x00000089420bb224 */ /* 0x002fe200078e020c */
[----:B------:R-:W-:Y:S04]  /*7750*/  BSSY B1, `(.L_x_184) ;  /* 0x0000006000017945 */ /* 0x000fe80003800000 */
[----:B------:R1:W-:Y:S01]  /*7760*/  @!P3 STG.E.U8 desc[UR44][R6.64+0x90], R11 ;  /* 0x0000900b0600b986 */ /* 0x0003e2000c10112c */
[----:B------:R-:W-:Y:S05]  /*7770*/  @P2 BRA `(.L_x_185) ;  /* 0x00000000000c2947 */ /* 0x000fea0003800000 */
[----:B------:R-:W1:Y:S02]  /*7780*/  LDG.E.U8 R146, desc[UR44][R8.64+0x91] ;  /* 0x0000912c08927981 */ /* 0x000e64000c1e1100 */
[----:B-1----:R-:W-:-:S05]  /*7790*/  PRMT R11, R146, 0x8880, RZ ;  /* 0x00008880920b7816 */ /* 0x002fca00000000ff */
[----:B------:R-:W-:-:S07]  /*77a0*/  IMAD R12, R11, R136, RZ ;  /* 0x000000880b0c7224 */ /* 0x000fce00078e02ff */
.L_x_185:
[----:B------:R-:W-:Y:S05]  /*77b0*/  BSYNC B1 ;  /* 0x0000000000017941 */ /* 0x000fea0003800000 */
.L_x_184:
[----:B------:R-:W-:Y:S01]  /*77c0*/  @!P2 IMAD R67, R67, R137, R12 ;  /* 0x000000894343a224 */ /* 0x000fe200078e020c */
[----:B------:R-:W-:Y:S04]  /*77d0*/  BSSY B1, `(.L_x_186) ;  /* 0x0000006000017945 */ /* 0x000fe80003800000 */
[----:B------:R0:W-:Y:S01]  /*77e0*/  @!P2 STG.E.U8 desc[UR44][R6.64+0x91], R67 ;  /* 0x000091430600a986 */ /* 0x0001e2000c10112c */
[----:B------:R-:W-:Y:S05]  /*77f0*/  @P5 BRA `(.L_x_187) ;  /* 0x00000000000c5947 */ /* 0x000fea0003800000 */
[----:B------:R-:W1:Y:S02]  /*7800*/  LDG.E.U8 R146, desc[UR44][R2.64+0x98] ;  /* 0x0000982c02927981 */ /* 0x000e64000c1e1100 */
[----:B-1----:R-:W-:-:S05]  /*7810*/  PRMT R11, R146, 0x8880, RZ ;  /* 0x00008880920b7816 */ /* 0x002fca00000000ff */
[----:B------:R-:W-:-:S07]  /*7820*/  IMAD R12, R11, R136, RZ ;  /* 0x000000880b0c7224 */ /* 0x000fce00078e02ff */
.L_x_187:
[----:B------:R-:W-:Y:S05]  /*7830*/  BSYNC B1 ;  /* 0x0000000000017941 */ /* 0x000fea0003800000 */
.L_x_186:
[----:B-1----:R-:W-:Y:S01]  /*7840*/  @!P5 IMAD R11, R68, R137, R12 ;  /* 0x00000089440bd224 */ /* 0x002fe200078e020c */
[----:B------:R-:W-:Y:S04]  /*7850*/  BSSY B1, `(.L_x_188) ;  /* 0x0000006000017945 */ /* 0x000fe80003800000 */
[----:B------:R1:W-:Y:S01]  /*7860*/  @!P5 STG.E.U8 desc[UR44][R4.64+0x98], R11 ;  /* 0x0000980b0400d986 */ /* 0x0003e2000c10112c */
[----:B------:R-:W-:Y:S05]  /*7870*/  @P4 BRA `(.L_x_189) ;  /* 0x00000000000c4947 */ /* 0x000fea0003800000 */
[----:B------:R-:W1:Y:S02]  /*7880*/  LDG.E.U8 R146, desc[UR44][R2.64+0x99] ;  /* 0x0000992c02927981 */ /* 0x000e64000c1e1100 */
[----:B-1----:R-:W-:-:S05]  /*7890*/  PRMT R11, R146, 0x8880, RZ ;  /* 0x00008880920b7816 */ /* 0x002fca00000000ff */
[----:B------:R-:W-:-:S07]  /*78a0*/  IMAD R12, R11, R136, RZ ;  /* 0x000000880b0c7224 */ /* 0x000fce00078e02ff */
.L_x_189:
[----:B------:R-:W-:Y:S05]  /*78b0*/  BSYNC B1 ;  /* 0x0000000000017941 */ /* 0x000fea0003800000 */
.L_x_188:
        /* <DEDUP_REMOVED lines=13> */
.L_x_191:
[----:B------:R-:W-:Y:S05]  /*7990*/  BSYNC B1 ;  /* 0x0000000000017941 */ /* 0x000fea0003800000 */
.L_x_190:
[----:B-1----:R-:W-:Y:S01]  /*79a0*/  @!P1 IMAD R11, R70, R137, R12 ;  /* 0x00000089460b9224 */ /* 0x002fe200078e020c */
[----:B------:R-:W-:Y:S04]  /*79b0*/  BSSY B1, `(.L_x_192) ;  /* 0x0000006000017945 */ /* 0x000fe80003800000 */
[----:B------:R1:W-:Y:S01]  /*79c0*/  @!P1 STG.E.U8 desc[UR44][R6.64+0x98], R11 ;  /* 0x0000980b06009986 */ /* 0x0003e2000c10112c */
[----:B------:R-:W-:Y:S05]  /*79d0*/  @P0 BRA `(.L_x_193) ;  /* 0x00000000000c0947 */ /* 0x000fea0003800000 */
[----:B------:R-:W1:Y:S02]  /*79e0*/  LDG.E.U8 R146, desc[UR44][R8.64+0x99] ;  /* 0x0000992c08927981 */ /* 0x000e64000c1e1100 */
[----:B-1----:R-:W-:-:S05]  /*79f0*/  PRMT R11, R146, 0x8880, RZ ;  /* 0x00008880920b7816 */ /* 0x002fca00000000ff */
[----:B------:R-:W-:-:S07]  /*7a00*/  IMAD R12, R11, R136, RZ ;  /* 0x000000880b0c7224 */ /* 0x000fce00078e02ff */
.L_x_193:
[----:B------:R-:W-:Y:S05]  /*7a10*/  BSYNC B1 ;  /* 0x0000000000017941 */ /* 0x000fea0003800000 */
.L_x_192:
[----:B------:R-:W-:Y:S01]  /*7a20*/  @!P0 IMAD R71, R71, R137, R12 ;  /* 0x0000008947478224 */ /* 0x000fe200078e020c */
[----:B------:R-:W-:Y:S04]  /*7a30*/  BSSY B1, `(.L_x_194) ;  /* 0x0000006000017945 */ /* 0x000fe80003800000 */
[----:B------:R0:W-:Y:S01]  /*7a40*/  @!P0 STG.E.U8 desc[UR44][R6.64+0x99], R71 ;  /* 0x0000994706008986 */ /* 0x0001e2000c10112c */
[----:B------:R-:W-:Y:S05]  /*7a50*/  @P5 BRA `(.L_x_195) ;  /* 0x00000000000c5947 */ /* 0x000fea0003800000 */
[----:B------:R-:W1:Y:S02]  /*7a60*/  LDG.E.U8 R146, desc[UR44][R2.64+0xa0] ;  /* 0x0000a02c02927981 */ /* 0x000e64000c1e1100 */
[----:B-1----:R-:W-:-:S05]  /*7a70*/  PRMT R11, R146, 0x8880, RZ ;  /* 0x00008880920b7816 */ /* 0x002fca00000000ff */
[----:B------:R-:W-:-:S07]  /*7a80*/  IMAD R12, R11, R136, RZ ;  /* 0x000000880b0c7224 */ /* 0x000fce00078e02ff */
.L_x_195:
[----:B------:R-:W-:Y:S05]  /*7a90*/  BSYNC B1 ;  /* 0x0000000000017941 */ /* 0x000fea0003800000 */
.L_x_194:
[----:B-1----:R-:W-:Y:S01]  /*7aa0*/  @!P5 IMAD R11, R40, R137, R12 ;  /* 0x00000089280bd224 */ /* 0x002fe200078e020c */
[----:B------:R-:W-:Y:S04]  /*7ab0*/  BSSY B1, `(.L_x_196) ;  /* 0x0000006000017945 */ /* 0x000fe80003800000 */
[----:B------:R1:W-:Y:S01]  /*7ac0*/  @!P5 STG.E.U8 desc[UR44][R4.64+0xa0], R11 ;  /* 0x0000a00b0400d986 */ /* 0x0003e2000c10112c */
[----:B------:R-:W-:Y:S05]  /*7ad0*/  @P4 BRA `(.L_x_197) ;  /* 0x00000000000c4947 */ /* 0x000fea0003800000 */
[----:B------:R-:W1:Y:S02]  /*7ae0*/  LDG.E.U8 R146, desc[UR44][R2.64+0xa1] ;  /* 0x0000a12c02927981 */ /* 0x000e64000c1e1100 */
[----:B-1----:R-:W-:-:S05]  /*7af0*/  PRMT R11, R146, 0x8880, RZ ;  /* 0x00008880920b7816 */ /* 0x002fca00000000ff */
[----:B------:R-:W-:-:S07]  /*7b00*/  IMAD R12, R11, R136, RZ ;  /* 0x000000880b0c7224 */ /* 0x000fce00078e02ff */
.L_x_197:
[----:B------:R-:W-:Y:S05]  /*7b10*/  BSYNC B1 ;  /* 0x0000000000017941 */ /* 0x000fea0003800000 */
.L_x_196:
        /* <DEDUP_REMOVED lines=13> */
.L_x_199:
[----:B------:R-:W-:Y:S05]  /*7bf0*/  BSYNC B1 ;  /* 0x0000000000017941 */ /* 0x000fea0003800000 */
.L_x_198:
[----:B-1----:R-:W-:Y:S01]  /*7c00*/  @!P3 IMAD R11, R42, R137, R12 ;  /* 0x000000892a0bb224 */ /* 0x002fe200078e020c */
[----:B------:R-:W-:Y:S04]  /*7c10*/  BSSY B1, `(.L_x_200) ;  /* 0x0000006000017945 */ /* 0x000fe80003800000 */
[----:B------:R1:W-:Y:S01]  /*7c20*/  @!P3 STG.E.U8 desc[UR44][R6.64+0xa0], R11 ;  /* 0x0000a00b0600b986 */ /* 0x0003e2000c10112c */
[----:B------:R-:W-:Y:S05]  /*7c30*/  @P2 BRA `(.L_x_201) ;  /* 0x00000000000c2947 */ /* 0x000fea0003800000 */
[----:B------:R-:W1:Y:S02]  /*7c40*/  LDG.E.U8 R146, desc[UR44][R8.64+0xa1] ;  /* 0x0000a12c08927981 */ /* 0x000e64000c1e1100 */
[----:B-1----:R-:W-:-:S05]  /*7c50*/  PRMT R11, R146, 0x8880, RZ ;  /* 0x00008880920b7816 */ /* 0x002fca00000000ff */
[----:B------:R-:W-:-:S07]  /*7c60*/  IMAD R12, R11, R136, RZ ;  /* 0x000000880b0c7224 */ /* 0x000fce00078e02ff */
.L_x_201:
[----:B------:R-:W-:Y:S05]  /*7c70*/  BSYNC B1 ;  /* 0x0000000000017941 */ /* 0x000fea0003800000 */
.L_x_200:
[----:B------:R-:W-:Y:S01]  /*7c80*/  @!P2 IMAD R43, R43, R137, R12 ;  /* 0x000000892b2ba224 */ /* 0x000fe200078e020c */
[----:B------:R-:W-:Y:S04]  /*7c90*/  BSSY B1, `(.L_x_202) ;  /* 0x0000006000017945 */ /* 0x000fe80003800000 */
[----:B------:R0:W-:Y:S01]  /*7ca0*/  @!P2 STG.E.U8 desc[UR44][R6.64+0xa1], R43 ;  /* 0x0000a12b0600a986 */ /* 0x0001e2000c10112c */
[----:B------:R-:W-:Y:S05]  /*7cb0*/  @P5 BRA `(.L_x_203) ;  /* 0x00000000000c5947 */ /* 0x000fea0003800000 */
[----:B------:R-:W1:Y:S02]  /*7cc0*/  LDG.E.U8 R146, desc[UR44][R2.64+0xa8] ;  /* 0x0000a82c02927981 */ /* 0x000e64000c1e1100 */
[----:B-1----:R-:W-:-:S05]  /*7cd0*/  PRMT R11, R146, 0x8880, RZ ;  /* 0x00008880920b7816 */ /* 0x002fca00000000ff */
[----:B------:R-:W-:-:S07]  /*7ce0*/  IMAD R12, R11, R136, RZ ;  /* 0x000000880b0c7224 */ /* 0x000fce00078e02ff */
.L_x_203:
[----:B------:R-:W-:Y:S05]  /*7cf0*/  BSYNC B1 ;  /* 0x0000000000017941 */ /* 0x000fea0003800000 */
.L_x_202:
[----:B-1----:R-:W-:Y:S01]  /*7d00*/  @!P5 IMAD R11, R44, R137, R12 ;  /* 0x000000892c0bd224 */ /* 0x002fe200078e020c */
[----:B------:R-:W-:Y:S04]  /*7d10*/  BSSY B1, `(.L_x_204) ;  /* 0x0000006000017945 */ /* 0x000fe80003800000 */
[----:B------:R1:W-:Y:S01]  /*7d20*/  @!P5 STG.E.U8 desc[UR44][R4.64+0xa8], R11 ;  /* 0x0000a80b0400d986 */ /* 0x0003e2000c10112c */
[----:B------:R-:W-:Y:S05]  /*7d30*/  @P4 BRA `(.L_x_205) ;  /* 0x00000000000c4947 */ /* 0x000fea0003800000 */
[----:B------:R-:W1:Y:S02]  /*7d40*/  LDG.E.U8 R146, desc[UR44][R2.64+0xa9] ;  /* 0x0000a92c02927981 */ /* 0x000e64000c1e1100 */
[----:B-1----:R-:W-:-:S05]  /*7d50*/  PRMT R11, R146, 0x8880, RZ ;  /* 0x00008880920b7816 */ /* 0x002fca00000000ff */
[----:B------:R-:W-:-:S07]  /*7d60*/  IMAD R12, R11, R136, RZ ;  /* 0x000000880b0c7224 */ /* 0x000fce00078e02ff */
.L_x_205:
[----:B------:R-:W-:Y:S05]  /*7d70*/  BSYNC B1 ;  /* 0x0000000000017941 */ /* 0x000fea0003800000 */
.L_x_204:
        /* <DEDUP_REMOVED lines=13> */
.L_x_207:
[----:B------:R-:W-:Y:S05]  /*7e50*/  BSYNC B1 ;  /* 0x0000000000017941 */ /* 0x000fea0003800000 */
.L_x_206:
[----:B-1----:R-:W-:Y:S01]  /*7e60*/  @!P1 IMAD R11, R46, R137, R12 ;  /* 0x000000892e0b9224 */ /* 0x002fe200078e020c */
[----:B------:R-:W-:Y:S04]  /*7e70*/  BSSY B1, `(.L_x_208) ;  /* 0x0000006000017945 */ /* 0x000fe80003800000 */
[----:B------:R1:W-:Y:S01]  /*7e80*/  @!P1 STG.E.U8 desc[UR44][R6.64+0xa8], R11 ;  /* 0x0000a80b06009986 */ /* 0x0003e2000c10112c */
[----:B------:R-:W-:Y:S05]  /*7e90*/  @P0 BRA `(.L_x_209) ;  /* 0x00000000000c0947 */ /* 0x000fea0003800000 */
[----:B------:R-:W1:Y:S02]  /*7ea0*/  LDG.E.U8 R146, desc[UR44][R8.64+0xa9] ;  /* 0x0000a92c08927981 */ /* 0x000e64000c1e1100 */
[----:B-1----:R-:W-:-:S05]  /*7eb0*/  PRMT R11, R146, 0x8880, RZ ;  /* 0x00008880920b7816 */ /* 0x002fca00000000ff */
[----:B------:R-:W-:-:S07]  /*7ec0*/  IMAD R12, R11, R136, RZ ;  /* 0x000000880b0c7224 */ /* 0x000fce00078e02ff */
.L_x_209:
[----:B------:R-:W-:Y:S05]  /*7ed0*/  BSYNC B1 ;  /* 0x0000000000017941 */ /* 0x000fea0003800000 */
.L_x_208:
[----:B------:R-:W-:Y:S01]  /*7ee0*/  @!P0 IMAD R47, R47, R137, R12 ;  /* 0x000000892f2f8224 */ /* 0x000fe200078e020c */
[----:B------:R-:W-:Y:S04]  /*7ef0*/  BSSY B1, `(.L_x_210) ;  /* 0x0000006000017945 */ /* 0x000fe80003800000 */
[----:B------:R0:W-:Y:S01]  /*7f00*/  @!P0 STG.E.U8 desc[UR44][R6.64+0xa9], R47 ;  /* 0x0000a92f06008986 */ /* 0x0001e2000c10112c */
[----:B------:R-:W-:Y:S05]  /*7f10*/  @P5 BRA `(.L_x_211) ;  /* 0x00000000000c5947 */ /* 0x000fea0003800000 */
[----:B------:R-:W1:Y:S02]  /*7f20*/  LDG.E.U8 R146, desc[UR44][R2.64+0xb0] ;  /* 0x0000b02c02927981 */ /* 0x000e64000c1e1100 */
[----:B-1----:R-:W-:-:S05]  /*7f30*/  PRMT R11, R146, 0x8880, RZ ;  /* 0x00008880920b7816 */ /* 0x002fca00000000ff */
[----:B------:R-:W-:-:S07]  /*7f40*/  IMAD R12, R11, R136, RZ ;  /* 0x000000880b0c7224 */ /* 0x000fce00078e02ff */
.L_x_211:
[----:B------:R-:W-:Y:S05]  /*7f50*/  BSYNC B1 ;  /* 0x0000000000017941 */ /* 0x000fea0003800000 */
.L_x_210:
[----:B-1----:R-:W-:Y:S01]  /*7f60*/  @!P5 IMAD R11, R48, R137, R12 ;  /* 0x00000089300bd224 */ /* 0x002fe200078e020c */
[----:B------:R-:W-:Y:S04]  /*7f70*/  BSSY B1, `(.L_x_212) ;  /* 0x0000006000017945 */ /* 0x000fe80003800000 */
[----:B------:R1:W-:Y:S01]  /*7f80*/  @!P5 STG.E.U8 desc[UR44][R4.64+0xb0], R11 ;  /* 0x0000b00b0400d986 */ /* 0x0003e2000c10112c */
[----:B------:R-:W-:Y:S05]  /*7f90*/  @P4 BRA `(.L_x_213) ;  /* 0x00000000000c4947 */ /* 0x000fea0003800000 */
[----:B------:R-:W1:Y:S02]  /*7fa0*/  LDG.E.U8 R146, desc[UR44][R2.64+0xb1] ;  /* 0x0000b12c02927981 */ /* 0x000e64000c1e1100 */
[----:B-1----:R-:W-:-:S05]  /*7fb0*/  PRMT R11, R146, 0x8880, RZ ;  /* 0x00008880920b7816 */ /* 0x002fca00000000ff */
[----:B------:R-:W-:-:S07]  /*7fc0*/  IMAD R12, R11, R136, RZ ;  /* 0x000000880b0c7224 */ /* 0x000fce00078e02ff */
.L_x_213:
[----:B------:R-:W-:Y:S05]  /*7fd0*/  BSYNC B1 ;  /* 0x0000000000017941 */ /* 0x000fea0003800000 */
.L_x_212:
        /* <DEDUP_REMOVED lines=13> */
.L_x_215:
[----:B------:R-:W-:Y:S05]  /*80b0*/  BSYNC B1 ;  /* 0x0000000000017941 */ /* 0x000fea0003800000 */
.L_x_214:
[----:B-1----:R-:W-:Y:S01]  /*80c0*/  @!P3 IMAD R11, R50, R137, R12 ;  /* 0x00000089320bb224 */ /* 0x002fe200078e020c */
[----:B------:R-:W-:Y:S04]  /*80d0*/  BSSY B1, `(.L_x_216) ;  /* 0x0000006000017945 */ /* 0x000fe80003800000 */
[----:B------:R1:W-:Y:S01]  /*80e0*/  @!P3 STG.E.U8 desc[UR44][R6.64+0xb0], R11 ;  /* 0x0000b00b0600b986 */ /* 0x0003e2000c10112c */
[----:B------:R-:W-:Y:S05]  /*80f0*/  @P2 BRA `(.L_x_217) ;  /* 0x00000000000c2947 */ /* 0x000fea0003800000 */
[----:B------:R-:W1:Y:S02]  /*8100*/  LDG.E.U8 R146, desc[UR44][R8.64+0xb1] ;  /* 0x0000b12c08927981 */ /* 0x000e64000c1e1100 */
[----:B-1----:R-:W-:-:S05]  /*8110*/  PRMT R11, R146, 0x8880, RZ ;  /* 0x00008880920b7816 */ /* 0x002fca00000000ff */
[----:B------:R-:W-:-:S07]  /*8120*/  IMAD R12, R11, R136, RZ ;  /* 0x000000880b0c7224 */ /* 0x000fce00078e02ff */
.L_x_217:
[----:B------:R-:W-:Y:S05]  /*8130*/  BSYNC B1 ;  /* 0x0000000000017941 */ /* 0x000fea0003800000 */
.L_x_216:
[----:B------:R-:W-:Y:S01]  /*8140*/  @!P2 IMAD R51, R51, R137, R12 ;  /* 0x000000893333a224 */ /* 0x000fe200078e020c */
[----:B------:R-:W-:Y:S04]  /*8150*/  BSSY B1, `(.L_x_218) ;  /* 0x0000006000017945 */ /* 0x000fe80003800000 */
[----:B------:R0:W-:Y:S01]  /*8160*/  @!P2 STG.E.U8 desc[UR44][R6.64+0xb1], R51 ;  /* 0x0000b1330600a986 */ /* 0x0001e2000c10112c */
[----:B------:R-:W-:Y:S05]  /*8170*/  @P5 BRA `(.L_x_219) ;  /* 0x00000000000c5947 */ /* 0x000fea0003800000 */
[----:B------:R-:W1:Y:S02]  /*8180*/  LDG.E.U8 R146, desc[UR44][R2.64+0xb8] ;  /* 0x0000b82c02927981 */ /* 0x000e64000c1e1100 */
[----:B-1----:R-:W-:-:S05]  /*8190*/  PRMT R11, R146, 0x8880, RZ ;  /* 0x00008880920b7816 */ /* 0x002fca00000000ff */
[----:B------:R-:W-:-:S07]  /*81a0*/  IMAD R12, R11, R136, RZ ;  /* 0x000000880b0c7224 */ /* 0x000fce00078e02ff */
.L_x_219:
[----:B------:R-:W-:Y:S05]  /*81b0*/  BSYNC B1 ;  /* 0x0000000000017941 */ /* 0x000fea0003800000 */
.L_x_218:
[----:B-1----:R-:W-:Y:S01]  /*81c0*/  @!P5 IMAD R11, R52, R137, R12 ;  /* 0x00000089340bd224 */ /* 0x002fe200078e020c */
[----:B------:R-:W-:Y:S04]  /*81d0*/  BSSY B1, `(.L_x_220) ;  /* 0x0000006000017945 */ /* 0x000fe80003800000 */
[----:B------:R1:W-:Y:S01]  /*81e0*/  @!P5 STG.E.U8 desc[UR44][R4.64+0xb8], R11 ;  /* 0x0000b80b0400d986 */ /* 0x0003e2000c10112c */
[----:B------:R-:W-:Y:S05]  /*81f0*/  @P4 BRA `(.L_x_221) ;  /* 0x00000000000c4947 */ /* 0x000fea0003800000 */
[----:B------:R-:W1:Y:S02]  /*8200*/  LDG.E.U8 R146, desc[UR44][R2.64+0xb9] ;  /* 0x0000b92c02927981 */ /* 0x000e64000c1e1100 */
[----:B-1----:R-:W-:-:S05]  /*8210*/  PRMT R11, R146, 0x8880, RZ ;  /* 0x00008880920b7816 */ /* 0x002fca00000000ff */
[----:B------:R-:W-:-:S07]  /*8220*/  IMAD R12, R11, R136, RZ ;  /* 0x000000880b0c7224 */ /* 0x000fce00078e02ff */
.L_x_221:
[----:B------:R-:W-:Y:S05]  /*8230*/  BSYNC B1 ;  /* 0x0000000000017941 */ /* 0x000fea0003800000 */
.L_x_220:
        /* <DEDUP_REMOVED lines=13> */
.L_x_223:
[----:B------:R-:W-:Y:S05]  /*8310*/  BSYNC B1 ;  /* 0x0000000000017941 */ /* 0x000fea0003800000 */
.L_x_222:
[----:B-1----:R-:W-:Y:S01]  /*8320*/  @!P1 IMAD R11, R54, R137, R12 ;  /* 0x00000089360b9224 */ /* 0x002fe200078e020c */
[----:B------:R-:W-:Y:S04]  /*8330*/  BSSY B1, `(.L_x_224) ;  /* 0x0000006000017945 */ /* 0x000fe80003800000 */
[----:B------:R1:W-:Y:S01]  /*8340*/  @!P1 STG.E.U8 desc[UR44][R6.64+0xb8], R11 ;  /* 0x0000b80b06009986 */ /* 0x0003e2000c10112c */
[----:B------:R-:W-:Y:S05]  /*8350*/  @P4 BRA `(.L_x_225) ;  /* 0x00000000000c4947 */ /* 0x000fea0003800000 */
[----:B------:R-:W1:Y:S02]  /*8360*/  LDG.E.U8 R146, desc[UR44][R8.64+0xb9] ;  /* 0x0000b92c08927981 */ /* 0x000e64000c1e1100 */
[----:B-1----:R-:W-:-:S05]  /*8370*/  PRMT R11, R146, 0x8880, RZ ;  /* 0x00008880920b7816 */ /* 0x002fca00000000ff */
[----:B------:R-:W-:-:S07]  /*8380*/  IMAD R12, R11, R136, RZ ;  /* 0x000000880b0c7224 */ /* 0x000fce00078e02ff */
.L_x_225:
[----:B------:R-:W-:Y:S05]  /*8390*/  BSYNC B1 ;  /* 0x0000000000017941 */ /* 0x000fea0003800000 */
.L_x_224:
[----:B------:R-:W-:Y:S01]  /*83a0*/  @!P4 IMAD R55, R55, R137, R12 ;  /* 0x000000893737c224 */ /* 0x000fe200078e020c */
[----:B------:R-:W-:Y:S04]  /*83b0*/  BSSY B1, `(.L_x_226) ;  /* 0x0000006000017945 */ /* 0x000fe80003800000 */
[----:B------:R0:W-:Y:S01]  /*83c0*/  @!P4 STG.E.U8 desc[UR44][R6.64+0xb9], R55 ;  /* 0x0000b9370600c986 */ /* 0x0001e2000c10112c */
[----:B------:R-:W-:Y:S05]  /*83d0*/  @P5 BRA `(.L_x_227) ;  /* 0x00000000000c5947 */ /* 0x000fea0003800000 */
[----:B------:R-:W1:Y:S02]  /*83e0*/  LDG.E.U8 R146, desc[UR44][R2.64+0xc0] ;  /* 0x0000c02c02927981 */ /* 0x000e64000c1e1100 */
[----:B-1----:R-:W-:-:S05]  /*83f0*/  PRMT R11, R146, 0x8880, RZ ;  /* 0x00008880920b7816 */ /* 0x002fca00000000ff */
[----:B------:R-:W-:-:S07]  /*8400*/  IMAD R12, R11, R136, RZ ;  /* 0x000000880b0c7224 */ /* 0x000fce00078e02ff */
.L_x_227:
[----:B------:R-:W-:Y:S05]  /*8410*/  BSYNC B1 ;  /* 0x0000000000017941 */ /* 0x000fea0003800000 */
.L_x_226:
[----:B-1----:R-:W-:Y:S01]  /*8420*/  @!P5 IMAD R11, R24, R137, R12 ;  /* 0x00000089180bd224 */ /* 0x002fe200078e020c */
[----:B------:R-:W-:Y:S04]  /*8430*/  BSSY B1, `(.L_x_228) ;  /* 0x0000006000017945 */ /* 0x000fe80003800000 */
[----:B------:R1:W-:Y:S01]  /*8440*/  @!P5 STG.E.U8 desc[UR44][R4.64+0xc0], R11 ;  /* 0x0000c00b0400d986 */ /* 0x0003e2000c10112c */
[----:B------:R-:W-:Y:S05]  /*8450*/  @P0 BRA `(.L_x_229) ;  /* 0x00000000000c0947 */ /* 0x000fea0003800000 */
[----:B------:R-:W1:Y:S02]  /*8460*/  LDG.E.U8 R146, desc[UR44][R2.64+0xc1] ;  /* 0x0000c12c02927981 */ /* 0x000e64000c1e1100 */
[----:B-1----:R-:W-:-:S05]  /*8470*/  PRMT R11, R146, 0x8880, RZ ;  /* 0x00008880920b7816 */ /* 0x002fca00000000ff */
[----:B------:R-:W-:-:S07]  /*8480*/  IMAD R12, R11, R136, RZ ;  /* 0x000000880b0c7224 */ /* 0x000fce00078e02ff */
.L_x_229:
[----:B------:R-:W-:Y:S05]  /*8490*/  BSYNC B1 ;  /* 0x0000000000017941 */ /* 0x000fea0003800000 */
.L_x_228:
        /* <DEDUP_REMOVED lines=13> */
.L_x_231:
[----:B------:R-:W-:Y:S05]  /*8570*/  BSYNC B1 ;  /* 0x0000000000017941 */ /* 0x000fea0003800000 */
.L_x_230:
[----:B-1----:R-:W-:Y:S01]  /*8580*/  @!P3 IMAD R11, R26, R137, R12 ;  /* 0x000000891a0bb224 */ /* 0x002fe200078e020c */
[----:B------:R-:W-:Y:S04]  /*8590*/  BSSY B1, `(.L_x_232) ;  /* 0x0000006000017945 */ /* 0x000fe80003800000 */
[----:B------:R1:W-:Y:S01]  /*85a0*/  @!P3 STG.E.U8 desc[UR44][R6.64+0xc0], R11 ;  /* 0x0000c00b0600b986 */ /* 0x0003e2000c10112c */
[----:B------:R-:W-:Y:S05]  /*85b0*/  @P2 BRA `(.L_x_233) ;  /* 0x00000000000c2947 */ /* 0x000fea0003800000 */
[----:B------:R-:W1:Y:S02]  /*85c0*/  LDG.E.U8 R146, desc[UR44][R8.64+0xc1] ;  /* 0x0000c12c08927981 */ /* 0x000e64000c1e1100 */
[----:B-1----:R-:W-:-:S05]  /*85d0*/  PRMT R11, R146, 0x8880, RZ ;  /* 0x00008880920b7816 */ /* 0x002fca00000000ff */
[----:B------:R-:W-:-:S07]  /*85e0*/  IMAD R12, R11, R136, RZ ;  /* 0x000000880b0c7224 */ /* 0x000fce00078e02ff */
.L_x_233:
[----:B------:R-:W-:Y:S05]  /*85f0*/  BSYNC B1 ;  /* 0x0000000000017941 */ /* 0x000fea0003800000 */
.L_x_232:
[----:B------:R-:W-:Y:S01]  /*8600*/  @!P2 IMAD R27, R27, R137, R12 ;  /* 0x000000891b1ba224 */ /* 0x000fe200078e020c */
[----:B------:R-:W-:Y:S04]  /*8610*/  BSSY B1, `(.L_x_234) ;  /* 0x0000006000017945 */ /* 0x000fe80003800000 */
[----:B------:R0:W-:Y:S01]  /*8620*/  @!P2 STG.E.U8 desc[UR44][R6.64+0xc1], R27 ;  /* 0x0000c11b0600a986 */ /* 0x0001e2000c10112c */
[----:B------:R-:W-:Y:S05]  /*8630*/  @P0 BRA `(.L_x_235) ;  /* 0x00000000000c0947 */ /* 0x000fea0003800000 */
[----:B------:R-:W1:Y:S02]  /*8640*/  LDG.E.U8 R146, desc[UR44][R2.64+0xc8] ;  /* 0x0000c82c02927981 */ /* 0x000e64000c1e1100 */
[----:B-1----:R-:W-:-:S05]  /*8650*/  PRMT R11, R146, 0x8880, RZ ;  /* 0x00008880920b7816 */ /* 0x002fca00000000ff */
[----:B------:R-:W-:-:S07]  /*8660*/  IMAD R12, R11, R136, RZ ;  /* 0x000000880b0c7224 */ /* 0x000fce00078e02ff */
.L_x_235:
[----:B------:R-:W-:Y:S05]  /*8670*/  BSYNC B1 ;  /* 0x0000000000017941 */ /* 0x000fea0003800000 */
.L_x_234:
[----:B-1----:R-:W-:Y:S01]  /*8680*/  @!P0 IMAD R11, R28, R137, R12 ;  /* 0x000000891c0b8224 */ /* 0x002fe200078e020c */
[----:B------:R-:W-:Y:S04]  /*8690*/  BSSY B1, `(.L_x_236) ;  /* 0x0000006000017945 */ /* 0x000fe80003800000 */
[----:B------:R1:W-:Y:S01]  /*86a0*/  @!P0 STG.E.U8 desc[UR44][R4.64+0xc8], R11 ;  /* 0x0000c80b04008986 */ /* 0x0003e2000c10112c */
[----:B------:R-:W-:Y:S05]  /*86b0*/  @P5 BRA `(.L_x_237) ;  /* 0x00000000000c5947 */ /* 0x000fea0003800000 */
[----:B------:R-:W1:Y:S02]  /*86c0*/  LDG.E.U8 R146, desc[UR44][R2.64+0xc9] ;  /* 0x0000c92c02927981 */ /* 0x000e64000c1e1100 */
[----:B-1----:R-:W-:-:S05]  /*86d0*/  PRMT R11, R146, 0x8880, RZ ;  /* 0x00008880920b7816 */ /* 0x002fca00000000ff */
[----:B------:R-:W-:-:S07]  /*86e0*/  IMAD R12, R11, R136, RZ ;  /* 0x000000880b0c7224 */ /* 0x000fce00078e02ff */
.L_x_237:
[----:B------:R-:W-:Y:S05]  /*86f0*/  BSYNC B1 ;  /* 0x0000000000017941 */ /* 0x000fea0003800000 */
.L_x_236:
        /* <DEDUP_REMOVED lines=13> */
.L_x_239:
[----:B------:R-:W-:Y:S05]  /*87d0*/  BSYNC B1 ;  /* 0x0000000000017941 */ /* 0x000fea0003800000 */
.L_x_238:
[----:B-1----:R-:W-:Y:S01]  /*87e0*/  @!P4 IMAD R11, R30, R137, R12 ;  /* 0x000000891e0bc224 */ /* 0x002fe200078e020c */
[----:B------:R-:W-:Y:S04]  /*87f0*/  BSSY B1, `(.L_x_240) ;  /* 0x0000006000017945 */ /* 0x000fe80003800000 */
[----:B------:R1:W-:Y:S01]  /*8800*/  @!P4 STG.E.U8 desc[UR44][R6.64+0xc8], R11 ;  /* 0x0000c80b0600c986 */ /* 0x0003e2000c10112c */
[----:B------:R-:W-:Y:S05]  /*8810*/  @P1 BRA `(.L_x_241) ;  /* 0x00000000000c1947 */ /* 0x000fea0003800000 */
[----:B------:R-:W1:Y:S02]  /*8820*/  LDG.E.U8 R146, desc[UR44][R8.64+0xc9] ;  /* 0x0000c92c08927981 */ /* 0x000e64000c1e1100 */
[----:B-1----:R-:W-:-:S05]  /*8830*/  PRMT R11, R146, 0x8880, RZ ;  /* 0x00008880920b7816 */ /* 0x002fca00000000ff */
[----:B------:R-:W-:-:S07]  /*8840*/  IMAD R12, R11, R136, RZ ;  /* 0x000000880b0c7224 */ /* 0x000fce00078e02ff */
.L_x_241:
[----:B------:R-:W-:Y:S05]  /*8850*/  BSYNC B1 ;  /* 0x0000000000017941 */ /* 0x000fea0003800000 */
.L_x_240:
[----:B------:R-:W-:Y:S01]  /*8860*/  @!P1 IMAD R31, R31, R137, R12 ;  /* 0x000000891f1f9224 */ /* 0x000fe200078e020c */
[----:B------:R-:W-:Y:S04]  /*8870*/  BSSY B1, `(.L_x_242) ;  /* 0x0000006000017945 */ /* 0x000fe80003800000 */
[----:B------:R0:W-:Y:S01]  /*8880*/  @!P1 STG.E.U8 desc[UR44][R6.64+0xc9], R31 ;  /* 0x0000c91f06009986 */ /* 0x0001e2000c10112c */
[----:B------:R-:W-:Y:S05]  /*8890*/  @P3 BRA `(.L_x_243) ;  /* 0x00000000000c3947 */ /* 0x000fea0003800000 */
[----:B------:R-:W1:Y:S02]  /*88a0*/  LDG.E.U8 R146, desc[UR44][R2.64+0xd0] ;  /* 0x0000d02c02927981 */ /* 0x000e64000c1e1100 */
[----:B-1----:R-:W-:-:S05]  /*88b0*/  PRMT R11, R146, 0x8880, RZ ;  /* 0x00008880920b7816 */ /* 0x002fca00000000ff */
[----:B------:R-:W-:-:S07]  /*88c0*/  IMAD R12, R11, R136, RZ ;  /* 0x000000880b0c7224 */ /* 0x000fce00078e02ff */
.L_x_243:
[----:B------:R-:W-:Y:S05]  /*88d0*/  BSYNC B1 ;  /* 0x0000000000017941 */ /* 0x000fea0003800000 */
.L_x_242:
[----:B-1----:R-:W-:Y:S01]  /*88e0*/  @!P3 IMAD R11, R32, R137, R12 ;  /* 0x00000089200bb224 */ /* 0x002fe200078e020c */
[----:B------:R-:W-:Y:S04]  /*88f0*/  BSSY B1, `(.L_x_244) ;  /* 0x0000006000017945 */ /* 0x000fe80003800000 */
[----:B------:R1:W-:Y:S01]  /*8900*/  @!P3 STG.E.U8 desc[UR44][R4.64+0xd0], R11 ;  /* 0x0000d00b0400b986 */ /* 0x0003e2000c10112c */
[----:B------:R-:W-:Y:S05]  /*8910*/  @P5 BRA `(.L_x_245) ;  /* 0x00000000000c5947 */ /* 0x000fea0003800000 */
[----:B------:R-:W1:Y:S02]  /*8920*/  LDG.E.U8 R146, desc[UR44][R2.64+0xd1] ;  /* 0x0000d12c02927981 */ /* 0x000e64000c1e1100 */
[----:B-1----:R-:W-:-:S05]  /*8930*/  PRMT R11, R146, 0x8880, RZ ;  /* 0x00008880920b7816 */ /* 0x002fca00000000ff */
[----:B------:R-:W-:-:S07]  /*8940*/  IMAD R12, R11, R136, RZ ;  /* 0x000000880b0c7224 */ /* 0x000fce00078e02ff */
.L_x_245:
[----:B------:R-:W-:Y:S05]  /*8950*/  BSYNC B1 ;  /* 0x0000000000017941 */ /* 0x000fea0003800000 */
.L_x_244:
        /* <DEDUP_REMOVED lines=9> */
[----:B------:R-:W-:Y:S01]  /*89f0*/  ISETP.LT.OR P3, PT, R0, 0x9, !P3 ;  /* 0x000000090000780c */ /* 0x000fe20005f61670 */
[----:B------:R-:W-:-:S12]  /*8a00*/  @P2 BRA `(.L_x_247) ;  /* 0x00000000000c2947 */ /* 0x000fd80003800000 */
[----:B------:R-:W1:Y:S02]  /*8a10*/  LDG.E.U8 R146, desc[UR44][R8.64+0xd0] ;  /* 0x0000d02c08927981 */ /* 0x000e64000c1e1100 */
[----:B-1----:R-:W-:-:S05]  /*8a20*/  PRMT R11, R146, 0x8880, RZ ;  /* 0x00008880920b7816 */ /* 0x002fca00000000ff */
[----:B------:R-:W-:-:S07]  /*8a30*/  IMAD R12, R11, R136, RZ ;  /* 0x000000880b0c7224 */ /* 0x000fce00078e02ff */
.L_x_247:
[----:B------:R-:W-:Y:S05]  /*8a40*/  BSYNC B1 ;  /* 0x0000000000017941 */ /* 0x000fea0003800000 */
.L_x_246:
[----:B-1----:R-:W-:Y:S01]  /*8a50*/  @!P2 IMAD R11, R34, R137, R12 ;  /* 0x00000089220ba224 */ /* 0x002fe200078e020c */
[----:B------:R-:W-:Y:S04]  /*8a60*/  BSSY B1, `(.L_x_248) ;  /* 0x0000006000017945 */ /* 0x000fe80003800000 */
[----:B------:R1:W-:Y:S01]  /*8a70*/  @!P2 STG.E.U8 desc[UR44][R6.64+0xd0], R11 ;  /* 0x0000d00b0600a986 */ /* 0x0003e2000c10112c */
[----:B------:R-:W-:Y:S05]  /*8a80*/  @P0 BRA `(.L_x_249) ;  /* 0x00000000000c0947 */ /* 0x000fea0003800000 */
[----:B------:R-:W1:Y:S02]  /*8a90*/  LDG.E.U8 R146, desc[UR44][R8.64+0xd1] ;  /* 0x0000d12c08927981 */ /* 0x000e64000c1e1100 */
[----:B-1----:R-:W-:-:S05]  /*8aa0*/  PRMT R11, R146, 0x8880, RZ ;  /* 0x00008880920b7816 */ /* 0x002fca00000000ff */
[----:B------:R-:W-:-:S07]  /*8ab0*/  IMAD R12, R11, R136, RZ ;  /* 0x000000880b0c7224 */ /* 0x000fce00078e02ff */
.L_x_249:
[----:B------:R-:W-:Y:S05]  /*8ac0*/  BSYNC B1 ;  /* 0x0000000000017941 */ /* 0x000fea0003800000 */
.L_x_248:
[----:B------:R-:W-:Y:S01]  /*8ad0*/  @!P0 IMAD R35, R35, R137, R12 ;  /* 0x0000008923238224 */ /* 0x000fe200078e020c */
[----:B------:R-:W-:Y:S04]  /*8ae0*/  BSSY B1, `(.L_x_250) ;  /* 0x0000006000017945 */ /* 0x000fe80003800000 */
[----:B------:R0:W-:Y:S01]  /*8af0*/  @!P0 STG.E.U8 desc[UR44][R6.64+0xd1], R35 ;  /* 0x0000d12306008986 */ /* 0x0001e2000c10112c */
[----:B------:R-:W-:Y:S05]  /*8b00*/  @P5 BRA `(.L_x_251) ;  /* 0x00000000000c5947 */ /* 0x000fea0003800000 */
[----:B------:R-:W1:Y:S02]  /*8b10*/  LDG.E.U8 R146, desc[UR44][R2.64+0xd8] ;  /* 0x0000d82c02927981 */ /* 0x000e64000c1e1100 */
[----:B-1----:R-:W-:-:S05]  /*8b20*/  PRMT R11, R146, 0x8880, RZ ;  /* 0x00008880920b7816 */ /* 0x002fca00000000ff */
[----:B------:R-:W-:-:S07]  /*8b30*/  IMAD R12, R11, R136, RZ ;  /* 0x000000880b0c7224 */ /* 0x000fce00078e02ff */
.L_x_251:
[----:B------:R-:W-:Y:S05]  /*8b40*/  BSYNC B1 ;  /* 0x0000000000017941 */ /* 0x000fea0003800000 */
.L_x_250:
[----:B-1----:R-:W-:Y:S01]  /*8b50*/  @!P5 IMAD R11, R36, R137, R12 ;  /* 0x00000089240bd224 */ /* 0x002fe200078e020c */
[----:B------:R-:W-:Y:S04]  /*8b60*/  BSSY B1, `(.L_x_252) ;  /* 0x0000006000017945 */ /* 0x000fe80003800000 */
[----:B------:R1:W-:Y:S01]  /*8b70*/  @!P5 STG.E.U8 desc[UR44][R4.64+0xd8], R11 ;  /* 0x0000d80b0400d986 */ /* 0x0003e2000c10112c */
[----:B------:R-:W-:Y:S05]  /*8b80*/  @P4 BRA `(.L_x_253) ;  /* 0x00000000000c4947 */ /* 0x000fea0003800000 */
[----:B------:R-:W1:Y:S02]  /*8b90*/  LDG.E.U8 R146, desc[UR44][R2.64+0xd9] ;  /* 0x0000d92c02927981 */ /* 0x000e64000c1e1100 */
[----:B-1----:R-:W-:-:S05]  /*8ba0*/  PRMT R11, R146, 0x8880, RZ ;  /* 0x00008880920b7816 */ /* 0x002fca00000000ff */
[----:B------:R-:W-:-:S07]  /*8bb0*/  IMAD R12, R11, R136, RZ ;  /* 0x000000880b0c7224 */ /* 0x000fce00078e02ff */
.L_x_253:
[----:B------:R-:W-:Y:S05]  /*8bc0*/  BSYNC B1 ;  /* 0x0000000000017941 */ /* 0x000fea0003800000 */
.L_x_252:
[----:B------:R-:W-:Y:S01]  /*8bd0*/  @!P4 IMAD R37, R37, R137, R12 ;  /* 0x000000892525c224 */ /* 0x000fe200078e020c */
[----:B------:R-:W-:Y:S04]  /*8be0*/  BSSY B1, `(.L_x_254) ;  /* 0x0000006000017945 */ /* 0x000fe80003800000 */
[----:B------:R0:W-:Y:S01]  /*8bf0*/  @!P4 STG.E.U8 desc[UR44][R4.64+0xd9], R37 ;  /* 0x0000d9250400c986 */ /* 0x0001e2000c10112c */
[----:B------:R-:W-:Y:S05]  /*8c00*/  @P3 BRA `(.L_x_255) ;  /* 0x00000000000c3947 */ /* 0x000fea0003800000 */
[----:B------:R-:W0:Y:S02]  /*8c10*/  LDG.E.U8 R146, desc[UR44][R8.64+0xd8] ;  /* 0x0000d82c08927981 */ /* 0x000e24000c1e1100 */
[----:B0-----:R-:W-:-:S05]  /*8c20*/  PRMT R3, R146, 0x8880, RZ ;  /* 0x0000888092037816 */ /* 0x001fca00000000ff */
[----:B------:R-:W-:-:S07]  /*8c30*/  IMAD R12, R3, R136, RZ ;  /* 0x00000088030c7224 */ /* 0x000fce00078e02ff */
.L_x_255:
[----:B------:R-:W-:Y:S05]  /*8c40*/  BSYNC B1 ;  /* 0x0000000000017941 */ /* 0x000fea0003800000 */
.L_x_254:
[----:B0-----:R-:W-:Y:S01]  /*8c50*/  @!P3 IMAD R3, R38, R137, R12 ;  /* 0x000000892603b224 */ /* 0x001fe200078e020c */
[----:B------:R-:W-:Y:S01]  /*8c60*/  ISETP.LT.OR P1, PT, R0, 0x9, !P1 ;  /* 0x000000090000780c */ /* 0x000fe20004f21670 */
[----:B------:R-:W-:Y:S03]  /*8c70*/  BSSY B1, `(.L_x_256) ;  /* 0x0000006000017945 */ /* 0x000fe60003800000 */
[----:B------:R0:W-:Y:S09]  /*8c80*/  @!P3 STG.E.U8 desc[UR44][R6.64+0xd8], R3 ;  /* 0x0000d8030600b986 */ /* 0x0001f2000c10112c */
[----:B------:R-:W-:Y:S05]  /*8c90*/  @P1 BRA `(.L_x_257) ;  /* 0x00000000000c1947 */ /* 0x000fea0003800000 */
[----:B------:R-:W0:Y:S02]  /*8ca0*/  LDG.E.U8 R146, desc[UR44][R8.64+0xd9] ;  /* 0x0000d92c08927981 */ /* 0x000e24000c1e1100 */
[----:B0-----:R-:W-:-:S05]  /*8cb0*/  PRMT R3, R146, 0x8880, RZ ;  /* 0x0000888092037816 */ /* 0x001fca00000000ff */
[----:B------:R-:W-:-:S07]  /*8cc0*/  IMAD R12, R3, R136, RZ ;  /* 0x00000088030c7224 */ /* 0x000fce00078e02ff */
.L_x_257:
[----:B------:R-:W-:Y:S05]  /*8cd0*/  BSYNC B1 ;  /* 0x0000000000017941 */ /* 0x000fea0003800000 */
.L_x_256:
[----:B------:R-:W-:Y:S01]  /*8ce0*/  IMAD R39, R39, R137, R12 ;  /* 0x0000008927277224 */ /* 0x000fe200078e020c */
[----:B------:R-:W-:Y:S06]  /*8cf0*/  @P1 BRA `(.L_x_258) ;  /* 0x0000001800281947 */ /* 0x000fec0003800000 */
[----:B------:R0:W-:Y:S01]  /*8d00*/  STG.E.U8 desc[UR44][R6.64+0xd9], R39 ;  /* 0x0000d92706007986 */ /* 0x0001e2000c10112c */
[----:B------:R-:W-:Y:S05]  /*8d10*/  BRA `(.L_x_258) ;  /* 0x0000001800207947 */ /* 0x000fea0003800000 */
.L_x_33:
[C---:B------:R-:W-:Y:S02]  /*8d20*/  ISETP.GE.AND P0, PT, R10.reuse, 0x1, PT ;  /* 0x000000010a00780c */ /* 0x040fe40003f06270 */
[----:B------:R-:W-:Y:S02]  /*8d30*/  ISETP.GE.AND P1, PT, R10, 0x2, PT ;  /* 0x000000020a00780c */ /* 0x000fe40003f26270 */
[C---:B------:R-:W-:Y:S02]  /*8d40*/  ISETP.LT.OR P4, PT, R0.reuse, 0x1, !P0 ;  /* 0x000000010000780c */ /* 0x040fe40004781670 */
[C---:B------:R-:W-:Y:S02]  /*8d50*/  ISETP.LT.OR P5, PT, R0.reuse, 0x1, !P1 ;  /* 0x000000010000780c */ /* 0x040fe40004fa1670 */
[C---:B------:R-:W-:Y:S02]  /*8d60*/  ISETP.LT.OR P0, PT, R0.reuse, 0x9, !P0 ;  /* 0x000000090000780c */ /* 0x040fe40004701670 */
[----:B------:R-:W-:-:S02]  /*8d70*/  ISETP.LT.OR P1, PT, R0, 0x9, !P1 ;  /* 0x000000090000780c */ /* 0x000fc40004f21670 */
[C---:B------:R-:W-:Y:S02]  /*8d80*/  ISETP.GE.AND P3, PT, R10.reuse, 0x9, PT ;  /* 0x000000090a00780c */ /* 0x040fe40003f66270 */
[----:B------:R-:W-:-:S03]  /*8d90*/  ISETP.GE.AND P2, PT, R10, 0xa, PT ;  /* 0x0000000a0a00780c */ /* 0x000fc60003f46270 */
[-C--:B------:R-:W-:Y:S02]  /*8da0*/  @!P4 IMAD R3, R120, R137.reuse, RZ ;  /* 0x000000897803c224 */ /* 0x080fe400078e02ff */
[-C--:B------:R-:W-:Y:S02]  /*8db0*/  @!P5 IMAD R121, R121, R137.reuse, RZ ;  /* 0x000000897979d224 */ /* 0x080fe400078e02ff */
[-C--:B------:R-:W-:Y:S01]  /*8dc0*/  @!P0 IMAD R9, R122, R137.reuse, RZ ;  /* 0x000000897a098224 */ /* 0x080fe200078e02ff */
[----:B------:R0:W-:Y:S01]  /*8dd0*/  @!P4 STG.E.U8 desc[UR44][R4.64], R3 ;  /* 0x000000030400c986 */ /* 0x0001e2000c10112c */
[C---:B------:R-:W-:Y:S01]  /*8de0*/  ISETP.LT.OR P4, PT, R0.reuse, 0x1, !P3 ;  /* 0x000000010000780c */ /* 0x040fe20005f81670 */
[----:B------:R-:W-:Y:S02]  /*8df0*/  @!P1 IMAD R123, R123, R137, RZ ;  /* 0x000000897b7b9224 */ /* 0x000fe400078e02ff */
[----:B------:R-:W-:Y:S01]  /*8e00*/  @!P5 STG.E.U8 desc[UR44][R4.64+0x1], R121 ;  /* 0x000001790400d986 */ /* 0x000fe2000c10112c */
[----:B------:R-:W-:-:S02]  /*8e10*/  ISETP.LT.OR P5, PT, R0, 0x1, !P2 ;  /* 0x000000010000780c */ /* 0x000fc400057a1670 */
[C---:B------:R-:W-:Y:S01]  /*8e20*/  ISETP.LT.OR P2, PT, R0.reuse, 0x9, !P2 ;  /* 0x000000090000780c */ /* 0x040fe20005741670 */
[----:B------:R1:W-:Y:S01]  /*8e30*/  @!P0 STG.E.U8 desc[UR44][R6.64], R9 ;  /* 0x0000000906008986 */ /* 0x0003e2000c10112c */
[----:B------:R-:W-:Y:S02]  /*8e40*/  ISETP.LT.OR P0, PT, R0, 0x9, !P3 ;  /* 0x000000090000780c */ /* 0x000fe40005f01670 */
[C---:B------:R-:W-:Y:S01]  /*8e50*/  ISETP.GE.AND P3, PT, R10.reuse, 0x11, PT ;  /* 0x000000110a00780c */ /* 0x040fe20003f66270 */
[----:B------:R-:W-:Y:S01]  /*8e60*/  @!P1 STG.E.U8 desc[UR44][R6.64+0x1], R123 ;  /* 0x0000017b06009986 */ /* 0x000fe2000c10112c */
[----:B------:R-:W-:Y:S01]  /*8e70*/  ISETP.GE.AND P1, PT, R10, 0x12, PT ;  /* 0x000000120a00780c */ /* 0x000fe20003f26270 */
[----:B------:R-:W-:-:S04]  /*8e80*/  @!P4 IMAD R11, R124, R137, RZ ;  /* 0x000000897c0bc224 */ /* 0x000fc800078e02ff */
[-C--:B------:R-:W-:Y:S01]  /*8e90*/  @!P5 IMAD R125, R125, R137.reuse, RZ ;  /* 0x000000897d7dd224 */ /* 0x080fe200078e02ff */
[----:B------:R-:W-:Y:S01]  /*8ea0*/  @!P4 STG.E.U8 desc[UR44][R4.64+0x8], R11 ;  /* 0x0000080b0400c986 */ /* 0x000fe2000c10112c */
[C---:B------:R-:W-:Y:S01]  /*8eb0*/  ISETP.LT.OR P4, PT, R0.reuse, 0x1, !P3 ;  /* 0x000000010000780c */ /* 0x040fe20005f81670 */
[-C--:B------:R-:W-:Y:S02]  /*8ec0*/  @!P2 IMAD R127, R127, R137.reuse, RZ ;  /* 0x000000897f7fa224 */ /* 0x080fe400078e02ff */
[----:B------:R-:W-:Y:S01]  /*8ed0*/  @!P5 STG.E.U8 desc[UR44][R4.64+0x9], R125 ;  /* 0x0000097d0400d986 */ /* 0x000fe2000c10112c */
[----:B------:R-:W-:Y:S01]  /*8ee0*/  ISETP.LT.OR P5, PT, R0, 0x1, !P1 ;  /* 0x000000010000780c */ /* 0x000fe20004fa1670 */
[----:B0-----:R-:W-:Y:S01]  /*8ef0*/  @!P0 IMAD R3, R126, R137, RZ ;  /* 0x000000897e038224 */ /* 0x001fe200078e02ff */
[----:B------:R-:W-:Y:S01]  /*8f00*/  ISETP.LT.OR P1, PT, R0, 0x9, !P1 ;  /* 0x000000090000780c */ /* 0x000fe20004f21670 */
[----:B------:R-:W-:Y:S01]  /*8f10*/  @!P2 STG.E.U8 desc[UR44][R6.64+0x9], R127 ;  /* 0x0000097f0600a986 */ /* 0x000fe2000c10112c */
[----:B------:R-:W-:-:S03]  /*8f20*/  ISETP.GE.AND P2, PT, R10, 0x1a, PT ;  /* 0x0000001a0a00780c */ /* 0x000fc60003f46270 */
[----:B------:R0:W-:Y:S01]  /*8f30*/  @!P0 STG.E.U8 desc[UR44][R6.64+0x8], R3 ;  /* 0x0000080306008986 */ /* 0x0001e2000c10112c */
[----:B------:R-:W-:Y:S01]  /*8f40*/  ISETP.LT.OR P0, PT, R0, 0x9, !P3 ;  /* 0x000000090000780c */ /* 0x000fe20005f01670 */
[----:B-1----:R-:W-:Y:S01]  /*8f50*/  @!P4 IMAD R9, R128, R137, RZ ;  /* 0x000000898009c224 */ /* 0x002fe200078e02ff */
[----:B------:R-:W-:-:S03]  /*8f60*/  ISETP.GE.AND P3, PT, R10, 0x19, PT ;  /* 0x000000190a00780c */ /* 0x000fc60003f66270 */
[-C--:B------:R-:W-:Y:S01]  /*8f70*/  @!P5 IMAD R129, R129, R137.reuse, RZ ;  /* 0x000000898181d224 */ /* 0x080fe200078e02ff */
[----:B------:R-:W-:Y:S01]  /*8f80*/  @!P4 STG.E.U8 desc[UR44][R4.64+0x10], R9 ;  /* 0x000010090400c986 */ /* 0x000fe2000c10112c */
[C---:B------:R-:W-:Y:S01]  /*8f90*/  ISETP.LT.OR P4, PT, R0.reuse, 0x1, !P3 ;  /* 0x000000010000780c */ /* 0x040fe20005f81670 */
[-C--:B------:R-:W-:Y:S02]  /*8fa0*/  @!P1 IMAD R131, R131, R137.reuse, RZ ;  /* 0x0000008983839224 */ /* 0x080fe400078e02ff */
[----:B------:R-:W-:Y:S01]  /*8fb0*/  @!P5 STG.E.U8 desc[UR44][R4.64+0x11], R129 ;  /* 0x000011810400d986 */ /* 0x000fe2000c10112c */
[----:B------:R-:W-:Y:S02]  /*8fc0*/  ISETP.LT.OR P5, PT, R0, 0x1, !P2 ;  /* 0x000000010000780c */ /* 0x000fe400057a1670 */
[----:B0-----:R-:W-:Y:S01]  /*8fd0*/  @!P0 IMAD R3, R130, R137, RZ ;  /* 0x0000008982038224 */ /* 0x001fe200078e02ff */
[----:B------:R-:W-:Y:S01]  /*8fe0*/  @!P1 STG.E.U8 desc[UR44][R6.64+0x11], R131 ;  /* 0x0000118306009986 */ /* 0x000fe2000c10112c */
[----:B------:R-:W-:-:S02]  /*8ff0*/  ISETP.LT.OR P2, PT, R0, 0x9, !P2 ;  /* 0x000000090000780c */ /* 0x000fc40005741670 */
[----:B------:R-:W-:Y:S01]  /*9000*/  ISETP.GE.AND P1, PT, R10, 0x22, PT ;  /* 0x000000220a00780c */ /* 0x000fe20003f26270 */
[----:B------:R0:W-:Y:S01]  /*9010*/  @!P0 STG.E.U8 desc[UR44][R6.64+0x10], R3 ;  /* 0x0000100306008986 */ /* 0x0001e2000c10112c */
[----:B------:R-:W-:Y:S01]  /*9020*/  ISETP.LT.OR P0, PT, R0, 0x9, !P3 ;  /* 0x000000090000780c */ /* 0x000fe20005f01670 */
[----:B------:R-:W-:Y:S01]  /*9030*/  @!P4 IMAD R11, R132, R137, RZ ;  /* 0x00000089840bc224 */ /* 0x000fe200078e02ff */
[----:B------:R-:W-:-:S03]  /*9040*/  ISETP.GE.AND P3, PT, R10, 0x21, PT ;  /* 0x000000210a00780c */ /* 0x000fc60003f66270 */
[-C--:B------:R-:W-:Y:S01]  /*9050*/  @!P5 IMAD R133, R133, R137.reuse, RZ ;  /* 0x000000898585d224 */ /* 0x080fe200078e02ff */
[----:B------:R-:W-:Y:S01]  /*9060*/  @!P4 STG.E.U8 desc[UR44][R4.64+0x18], R11 ;  /* 0x0000180b0400c986 */ /* 0x000fe2000c10112c */
[C---:B------:R-:W-:Y:S02]  /*9070*/  ISETP.LT.OR P4, PT, R0.reuse, 0x1, !P3 ;  /* 0x000000010000780c */ /* 0x040fe40005f81670 */
[-C--:B------:R-:W-:Y:S01]  /*9080*/  @!P2 IMAD R135, R135, R137.reuse, RZ ;  /* 0x000000898787a224 */ /* 0x080fe200078e02ff */
        /* <DEDUP_REMOVED lines=18> */
[----:B------:R-:W-:-:S02]  /*91b0*/  ISETP.GE.AND P1, PT, R10, 0x32, PT ;  /* 0x000000320a00780c */ /* 0x000fc40003f26270 */
[C---:B------:R-:W-:Y:S01]  /*91c0*/  ISETP.LT.OR P2, PT, R0.reuse, 0x9, !P2 ;  /* 0x000000090000780c */ /* 0x040fe20005741670 */
[----:B------:R0:W-:Y:S01]  /*91d0*/  @!P0 STG.E.U8 desc[UR44][R6.64+0x20], R3 ;  /* 0x0000200306008986 */ /* 0x0001e2000c10112c */
[----:B------:R-:W-:Y:S01]  /*91e0*/  ISETP.LT.OR P0, PT, R0, 0x9, !P3 ;  /* 0x000000090000780c */ /* 0x000fe20005f01670 */
[----:B------:R-:W-:Y:S01]  /*91f0*/  @!P4 IMAD R11, R108, R137, RZ ;  /* 0x000000896c0bc224 */ /* 0x000fe200078e02ff */
[----:B------:R-:W-:-:S03]  /*9200*/  ISETP.GE.AND P3, PT, R10, 0x31, PT ;  /* 0x000000310a00780c */ /* 0x000fc60003f66270 */
[----:B------:R-:W-:Y:S01]  /*9210*/  @!P5 IMAD R109, R109, R137, RZ ;  /* 0x000000896d6dd224 */ /* 0x000fe200078e02ff */
[----:B------:R-:W-:Y:S01]  /*9220*/  @!P4 STG.E.U8 desc[UR44][R4.64+0x28], R11 ;  /* 0x0000280b0400c986 */ /* 0x000fe2000c10112c */
[----:B------:R-:W-:-:S03]  /*9230*/  ISETP.LT.OR P4, PT, R0, 0x1, !P3 ;  /* 0x000000010000780c */ /* 0x000fc60005f81670 */
[----:B------:R-:W-:Y:S01]  /*9240*/  @!P5 STG.E.U8 desc[UR44][R4.64+0x29], R109 ;  /* 0x0000296d0400d986 */ /* 0x000fe2000c10112c */
[C---:B------:R-:W-:Y:S01]  /*9250*/  ISETP.LT.OR P5, PT, R0.reuse, 0x1, !P1 ;  /* 0x000000010000780c */ /* 0x040fe20004fa1670 */
[-C--:B------:R-:W-:Y:S01]  /*9260*/  @!P2 IMAD R111, R111, R137.reuse, RZ ;  /* 0x000000896f6fa224 */ /* 0x080fe200078e02ff */
[----:B------:R-:W-:Y:S01]  /*9270*/  ISETP.LT.OR P1, PT, R0, 0x9, !P1 ;  /* 0x000000090000780c */ /* 0x000fe20004f21670 */
[----:B0-----:R-:W-:-:S03]  /*9280*/  @!P0 IMAD R3, R110, R137, RZ ;  /* 0x000000896e038224 */ /* 0x001fc600078e02ff */
[----:B------:R-:W-:Y:S01]  /*9290*/  @!P2 STG.E.U8 desc[UR44][R6.64+0x29], R111 ;  /* 0x0000296f0600a986 */ /* 0x000fe2000c10112c */
[----:B------:R-:W-:Y:S02]  /*92a0*/  ISETP.GE.AND P2, PT, R10, 0x3a, PT ;  /* 0x0000003a0a00780c */ /* 0x000fe40003f46270 */
[-C--:B------:R-:W-:Y:S01]  /*92b0*/  @!P4 IMAD R9, R112, R137.reuse, RZ ;  /* 0x000000897009c224 */ /* 0x080fe200078e02ff */
[----:B------:R0:W-:Y:S01]  /*92c0*/  @!P0 STG.E.U8 desc[UR44][R6.64+0x28], R3 ;  /* 0x0000280306008986 */ /* 0x0001e2000c10112c */
[----:B------:R-:W-:Y:S02]  /*92d0*/  ISETP.LT.OR P0, PT, R0, 0x9, !P3 ;  /* 0x000000090000780c */ /* 0x000fe40005f01670 */
[-C--:B------:R-:W-:Y:S01]  /*92e0*/  @!P5 IMAD R113, R113, R137.reuse, RZ ;  /* 0x000000897171d224 */ /* 0x080fe200078e02ff */
[----:B------:R-:W-:Y:S01]  /*92f0*/  ISETP.GE.AND P3, PT, R10, 0x39, PT ;  /* 0x000000390a00780c */ /* 0x000fe20003f66270 */
[----:B------:R-:W-:Y:S01]  /*9300*/  @!P4 STG.E.U8 desc[UR44][R4.64+0x30], R9 ;  /* 0x000030090400c986 */ /* 0x000fe2000c10112c */
[----:B------:R-:W-:-:S02]  /*9310*/  @!P1 IMAD R115, R115, R137, RZ ;  /* 0x0000008973739224 */ /* 0x000fc400078e02ff */
[C---:B------:R-:W-:Y:S01]  /*9320*/  ISETP.LT.OR P4, PT, R0.reuse, 0x1, !P3 ;  /* 0x000000010000780c */ /* 0x040fe20005f81670 */
[----:B------:R-:W-:Y:S01]  /*9330*/  @!P5 STG.E.U8 desc[UR44][R4.64+0x31], R113 ;  /* 0x000031710400d986 */ /* 0x000fe2000c10112c */
[C---:B------:R-:W-:Y:S02]  /*9340*/  ISETP.LT.OR P5, PT, R0.reuse, 0x1, !P2 ;  /* 0x000000010000780c */ /* 0x040fe400057a1670 */
[----:B------:R-:W-:Y:S01]  /*9350*/  ISETP.LT.OR P2, PT, R0, 0x9, !P2 ;  /* 0x000000090000780c */ /* 0x000fe20005741670 */
[----:B------:R-:W-:Y:S01]  /*9360*/  @!P1 STG.E.U8 desc[UR44][R6.64+0x31], R115 ;  /* 0x0000317306009986 */ /* 0x000fe2000c10112c */
[----:B0-----:R-:W-:Y:S01]  /*9370*/  @!P0 IMAD R3, R114, R137, RZ ;  /* 0x0000008972038224 */ /* 0x001fe200078e02ff */
[----:B------:R-:W-:-:S04]  /*9380*/  ISETP.GE.AND P1, PT, R10, 0x42, PT ;  /* 0x000000420a00780c */ /* 0x000fc80003f26270 */
[----:B------:R0:W-:Y:S01]  /*9390*/  @!P0 STG.E.U8 desc[UR44][R6.64+0x30], R3 ;  /* 0x0000300306008986 */ /* 0x0001e2000c10112c */
[----:B------:R-:W-:Y:S01]  /*93a0*/  ISETP.LT.OR P0, PT, R0, 0x9, !P3 ;  /* 0x000000090000780c */ /* 0x000fe20005f01670 */
[-C--:B------:R-:W-:Y:S01]  /*93b0*/  @!P4 IMAD R11, R116, R137.reuse, RZ ;  /* 0x00000089740bc224 */ /* 0x080fe200078e02ff */
[----:B------:R-:W-:Y:S01]  /*93c0*/  ISETP.GE.AND P3, PT, R10, 0x41, PT ;  /* 0x000000410a00780c */ /* 0x000fe20003f66270 */
[-C--:B------:R-:W-:Y:S02]  /*93d0*/  @!P5 IMAD R117, R117, R137.reuse, RZ ;  /* 0x000000897575d224 */ /* 0x080fe400078e02ff */
[----:B------:R-:W-:Y:S01]  /*93e0*/  @!P2 IMAD R119, R119, R137, RZ ;  /* 0x000000897777a224 */ /* 0x000fe200078e02ff */
[----:B------:R-:W-:Y:S01]  /*93f0*/  @!P4 STG.E.U8 desc[UR44][R4.64+0x38], R11 ;  /* 0x0000380b0400c986 */ /* 0x000fe2000c10112c */
[----:B------:R-:W-:-:S03]  /*9400*/  ISETP.LT.OR P4, PT, R0, 0x1, !P3 ;  /* 0x000000010000780c */ /* 0x000fc60005f81670 */
[----:B------:R-:W-:Y:S01]  /*9410*/  @!P5 STG.E.U8 desc[UR44][R4.64+0x39], R117 ;  /* 0x000039750400d986 */ /* 0x000fe2000c10112c */
[----:B------:R-:W-:Y:S02]  /*9420*/  ISETP.LT.OR P5, PT, R0, 0x1, !P1 ;  /* 0x000000010000780c */ /* 0x000fe40004fa1670 */
[-C--:B0-----:R-:W-:Y:S01]  /*9430*/  @!P0 IMAD R3, R118, R137.reuse, RZ ;  /* 0x0000008976038224 */ /* 0x081fe200078e02ff */
[----:B------:R-:W-:Y:S01]  /*9440*/  @!P2 STG.E.U8 desc[UR44][R6.64+0x39], R119 ;  /* 0x000039770600a986 */ /* 0x000fe2000c10112c */
[----:B------:R-:W-:Y:S02]  /*9450*/  ISETP.LT.OR P1, PT, R0, 0x9, !P1 ;  /* 0x000000090000780c */ /* 0x000fe40004f21670 */
        /* <DEDUP_REMOVED lines=75> */
[-C--:B------:R-:W-:Y:S01]  /*9910*/  @!P5 IMAD R77, R77, R137.reuse, RZ ;  /* 0x000000894d4dd224 */ /* 0x080fe200078e02ff */
[----:B------:R-:W-:Y:S01]  /*9920*/  @!P4 STG.E.U8 desc[UR44][R4.64+0x68], R11 ;  /* 0x0000680b0400c986 */ /* 0x000fe2000c10112c */
[C---:B------:R-:W-:Y:S02]  /*9930*/  ISETP.LT.OR P4, PT, R0.reuse, 0x1, !P1 ;  /* 0x000000010000780c */ /* 0x040fe40004f81670 */
[C---:B------:R-:W-:Y:S01]  /*9940*/  ISETP.LT.OR P1, PT, R0.reuse, 0x9, !P1 ;  /* 0x000000090000780c */ /* 0x040fe20004f21670 */
        /* <DEDUP_REMOVED lines=9> */
[----:B------:R-:W-:Y:S02]  /*99e0*/  ISETP.GE.AND P0, PT, R10, 0x7a, PT ;  /* 0x0000007a0a00780c */ /* 0x000fe40003f06270 */
[-C--:B------:R-:W-:Y:S01]  /*99f0*/  @!P5 IMAD R81, R81, R137.reuse, RZ ;  /* 0x000000895151d224 */ /* 0x080fe200078e02ff */
[----:B------:R-:W-:Y:S01]  /*9a00*/  @!P4 STG.E.U8 desc[UR44][R4.64+0x70], R9 ;  /* 0x000070090400c986 */ /* 0x000fe2000c10112c */
[C---:B------:R-:W-:Y:S01]  /*9a10*/  ISETP.LT.OR P4, PT, R0.reuse, 0x1, !P3 ;  /* 0x000000010000780c */ /* 0x040fe20005f81670 */
[-C--:B------:R-:W-:Y:S01]  /*9a20*/  @!P2 IMAD R83, R83, R137.reuse, RZ ;  /* 0x000000895353a224 */ /* 0x080fe200078e02ff */
[C---:B------:R-:W-:Y:S01]  /*9a30*/  ISETP.LT.OR P3, PT, R0.reuse, 0x9, !P3 ;  /* 0x000000090000780c */ /* 0x040fe20005f61670 */
[----:B------:R-:W-:Y:S01]  /*9a40*/  @!P5 STG.E.U8 desc[UR44][R4.64+0x71], R81 ;  /* 0x000071510400d986 */ /* 0x000fe2000c10112c */
[----:B------:R-:W-:Y:S01]  /*9a50*/  ISETP.LT.OR P5, PT, R0, 0x1, !P0 ;  /* 0x000000010000780c */ /* 0x000fe200047a1670 */
[----:B0-----:R-:W-:-:S02]  /*9a60*/  @!P1 IMAD R3, R82, R137, RZ ;  /* 0x0000008952039224 */ /* 0x001fc400078e02ff */
[----:B------:R-:W-:Y:S01]  /*9a70*/  @!P2 STG.E.U8 desc[UR44][R6.64+0x71], R83 ;  /* 0x000071530600a986 */ /* 0x000fe2000c10112c */
[----:B------:R-:W-:Y:S02]  /*9a80*/  ISETP.LT.OR P2, PT, R0, 0x9, !P0 ;  /* 0x000000090000780c */ /* 0x000fe40004741670 */
[----:B------:R-:W-:Y:S01]  /*9a90*/  ISETP.GE.AND P0, PT, R10, 0x82, PT ;  /* 0x000000820a00780c */ /* 0x000fe20003f06270 */
[----:B------:R0:W-:Y:S02]  /*9aa0*/  @!P1 STG.E.U8 desc[UR44][R6.64+0x70], R3 ;  /* 0x0000700306009986 */ /* 0x0001e4000c10112c */
[----:B------:R-:W-:Y:S01]  /*9ab0*/  @!P4 IMAD R11, R84, R137, RZ ;  /* 0x00000089540bc224 */ /* 0x000fe200078e02ff */
[----:B------:R-:W-:-:S03]  /*9ac0*/  ISETP.GE.AND P1, PT, R10, 0x81, PT ;  /* 0x000000810a00780c */ /* 0x000fc60003f26270 */
[-C--:B------:R-:W-:Y:S01]  /*9ad0*/  @!P5 IMAD R85, R85, R137.reuse, RZ ;  /* 0x000000895555d224 */ /* 0x080fe200078e02ff */
[----:B------:R-:W-:Y:S01]  /*9ae0*/  @!P4 STG.E.U8 desc[UR44][R4.64+0x78], R11 ;  /* 0x0000780b0400c986 */ /* 0x000fe2000c10112c */
[C---:B------:R-:W-:Y:S02]  /*9af0*/  ISETP.LT.OR P4, PT, R0.reuse, 0x1, !P0 ;  /* 0x000000010000780c */ /* 0x040fe40004781670 */
[C---:B------:R-:W-:Y:S01]  /*9b00*/  ISETP.LT.OR P0, PT, R0.reuse, 0x9, !P0 ;  /* 0x000000090000780c */ /* 0x040fe20004701670 */
[----:B------:R-:W-:Y:S01]  /*9b10*/  @!P5 STG.E.U8 desc[UR44][R4.64+0x79], R85 ;  /* 0x000079550400d986 */ /* 0x000fe2000c10112c */
[----:B------:R-:W-:Y:S01]  /*9b20*/  ISETP.LT.OR P5, PT, R0, 0x1, !P1 ;  /* 0x000000010000780c */ /* 0x000fe20004fa1670 */
[-C--:B0-----:R-:W-:Y:S01]  /*9b30*/  @!P3 IMAD R3, R86, R137.reuse, RZ ;  /* 0x000000895603b224 */ /* 0x081fe200078e02ff */
[----:B------:R-:W-:Y:S01]  /*9b40*/  ISETP.LT.OR P1, PT, R0, 0x9, !P1 ;  /* 0x000000090000780c */ /* 0x000fe20004f21670 */
[----:B------:R-:W-:-:S03]  /*9b50*/  @!P2 IMAD R87, R87, R137, RZ ;  /* 0x000000895757a224 */ /* 0x000fc600078e02ff */
[----:B------:R0:W-:Y:S01]  /*9b60*/  @!P3 STG.E.U8 desc[UR44][R6.64+0x78], R3 ;  /* 0x000078030600b986 */ /* 0x0001e2000c10112c */
[C---:B------:R-:W-:Y:S02]  /*9b70*/  ISETP.GE.AND P3, PT, R10.reuse, 0x89, PT ;  /* 0x000000890a00780c */ /* 0x040fe40003f66270 */
[-C--:B------:R-:W-:Y:S01]  /*9b80*/  @!P4 IMAD R57, R57, R137.reuse, RZ ;  /* 0x000000893939c224 */ /* 0x080fe200078e02ff */
[----:B------:R-:W-:Y:S01]  /*9b90*/  @!P2 STG.E.U8 desc[UR44][R6.64+0x79], R87 ;  /* 0x000079570600a986 */ /* 0x000fe2000c10112c */
[----:B------:R-:W-:Y:S01]  /*9ba0*/  ISETP.GE.AND P2, PT, R10, 0x8a, PT ;  /* 0x0000008a0a00780c */ /* 0x000fe20003f46270 */
[-C--:B------:R-:W-:Y:S02]  /*9bb0*/  @!P0 IMAD R59, R59, R137.reuse, RZ ;  /* 0x000000893b3b8224 */ /* 0x080fe400078e02ff */
[-C--:B------:R-:W-:Y:S01]  /*9bc0*/  @!P5 IMAD R9, R56, R137.reuse, RZ ;  /* 0x000000893809d224 */ /* 0x080fe200078e02ff */
[----:B------:R-:W-:Y:S01]  /*9bd0*/  @!P4 STG.E.U8 desc[UR44][R4.64+0x81], R57 ;  /* 0x000081390400c986 */ /* 0x000fe2000c10112c */
[----:B------:R-:W-:Y:S01]  /*9be0*/  ISETP.LT.OR P4, PT, R0, 0x1, !P3 ;  /* 0x000000010000780c */ /* 0x000fe20005f81670 */
[----:B0-----:R-:W-:-:S02]  /*9bf0*/  @!P1 IMAD R3, R58, R137, RZ ;  /* 0x000000893a039224 */ /* 0x001fc400078e02ff */
[----:B------:R-:W-:Y:S01]  /*9c00*/  @!P5 STG.E.U8 desc[UR44][R4.64+0x80], R9 ;  /* 0x000080090400d986 */ /* 0x000fe2000c10112c */
[C---:B------:R-:W-:Y:S02]  /*9c10*/  ISETP.LT.OR P5, PT, R0.reuse, 0x1, !P2 ;  /* 0x000000010000780c */ /* 0x040fe400057a1670 */
[----:B------:R-:W-:Y:S01]  /*9c20*/  ISETP.LT.OR P3, PT, R0, 0x9, !P3 ;  /* 0x000000090000780c */ /* 0x000fe20005f61670 */
[----:B------:R0:W-:Y:S01]  /*9c30*/  @!P1 STG.E.U8 desc[UR44][R6.64+0x80], R3 ;  /* 0x0000800306009986 */ /* 0x0001e2000c10112c */
[----:B------:R-:W-:Y:S02]  /*9c40*/  ISETP.GE.AND P1, PT, R10, 0x91, PT ;  /* 0x000000910a00780c */ /* 0x000fe40003f26270 */
[----:B------:R-:W-:Y:S01]  /*9c50*/  ISETP.LT.OR P2, PT, R0, 0x9, !P2 ;  /* 0x000000090000780c */ /* 0x000fe20005741670 */
[----:B------:R-:W-:Y:S01]  /*9c60*/  @!P0 STG.E.U8 desc[UR44][R6.64+0x81], R59 ;  /* 0x0000813b06008986 */ /* 0x000fe2000c10112c */
[----:B------:R-:W-:Y:S01]  /*9c70*/  ISETP.GE.AND P0, PT, R10, 0x92, PT ;  /* 0x000000920a00780c */ /* 0x000fe20003f06270 */
[----:B------:R-:W-:-:S04]  /*9c80*/  @!P4 IMAD R11, R60, R137, RZ ;  /* 0x000000893c0bc224 */ /* 0x000fc800078e02ff */
[-C--:B------:R-:W-:Y:S01]  /*9c90*/  @!P5 IMAD R61, R61, R137.reuse, RZ ;  /* 0x000000893d3dd224 */ /* 0x080fe200078e02ff */
[----:B------:R-:W-:Y:S01]  /*9ca0*/  @!P4 STG.E.U8 desc[UR44][R4.64+0x88], R11 ;  /* 0x0000880b0400c986 */ /* 0x000fe2000c10112c */
[----:B------:R-:W-:Y:S01]  /*9cb0*/  ISETP.LT.OR P4, PT, R0, 0x1, !P1 ;  /* 0x000000010000780c */ /* 0x000fe20004f81670 */
[-C--:B0-----:R-:W-:Y:S01]  /*9cc0*/  @!P3 IMAD R3, R62, R137.reuse, RZ ;  /* 0x000000893e03b224 */ /* 0x081fe200078e02ff */
[C---:B------:R-:W-:Y:S01]  /*9cd0*/  ISETP.LT.OR P1, PT, R0.reuse, 0x9, !P1 ;  /* 0x000000090000780c */ /* 0x040fe20004f21670 */
[----:B------:R-:W-:Y:S01]  /*9ce0*/  @!P5 STG.E.U8 desc[UR44][R4.64+0x89], R61 ;  /* 0x0000893d0400d986 */ /* 0x000fe2000c10112c */
[C---:B------:R-:W-:Y:S01]  /*9cf0*/  ISETP.LT.OR P5, PT, R0.reuse, 0x1, !P0 ;  /* 0x000000010000780c */ /* 0x040fe200047a1670 */
[----:B------:R-:W-:Y:S01]  /*9d00*/  @!P2 IMAD R63, R63, R137, RZ ;  /* 0x000000893f3fa224 */ /* 0x000fe200078e02ff */
[----:B------:R-:W-:Y:S01]  /*9d10*/  ISETP.LT.OR P0, PT, R0, 0x9, !P0 ;  /* 0x000000090000780c */ /* 0x000fe20004701670 */
[----:B------:R0:W-:Y:S01]  /*9d20*/  @!P3 STG.E.U8 desc[UR44][R6.64+0x88], R3 ;  /* 0x000088030600b986 */ /* 0x0001e2000c10112c */
[----:B------:R-:W-:-:S03]  /*9d30*/  ISETP.GE.AND P3, PT, R10, 0x99, PT ;  /* 0x000000990a00780c */ /* 0x000fc60003f66270 */
        /* <DEDUP_REMOVED lines=30> */
[-C--:B------:R-:W-:Y:S02]  /*9f20*/  @!P4 IMAD R41, R41, R137.reuse, RZ ;  /* 0x000000892929c224 */ /* 0x080fe400078e02ff */
[-C--:B------:R-:W-:Y:S02]  /*9f30*/  @!P1 IMAD R43, R43, R137.reuse, RZ ;  /* 0x000000892b2b9224 */ /* 0x080fe400078e02ff */
[-C--:B------:R-:W-:Y:S01]  /*9f40*/  @!P5 IMAD R9, R40, R137.reuse, RZ ;  /* 0x000000892809d224 */ /* 0x080fe200078e02ff */
[----:B------:R-:W-:Y:S01]  /*9f50*/  @!P4 STG.E.U8 desc[UR44][R4.64+0xa1], R41 ;  /* 0x0000a1290400c986 */ /* 0x000fe2000c10112c */
[----:B------:R-:W-:Y:S01]  /*9f60*/  ISETP.LT.OR P4, PT, R0, 0x1, !P2 ;  /* 0x000000010000780c */ /* 0x000fe20005781670 */
[----:B0-----:R-:W-:Y:S01]  /*9f70*/  @!P0 IMAD R3, R42, R137, RZ ;  /* 0x000000892a038224 */ /* 0x001fe200078e02ff */
[C---:B------:R-:W-:Y:S01]  /*9f80*/  ISETP.LT.OR P2, PT, R0.reuse, 0x9, !P2 ;  /* 0x000000090000780c */ /* 0x040fe20005741670 */
[----:B------:R-:W-:Y:S01]  /*9f90*/  @!P5 STG.E.U8 desc[UR44][R4.64+0xa0], R9 ;  /* 0x0000a0090400d986 */ /* 0x000fe2000c10112c */
[----:B------:R-:W-:-:S02]  /*9fa0*/  ISETP.LT.OR P5, PT, R0, 0x1, !P3 ;  /* 0x000000010000780c */ /* 0x000fc40005fa1670 */
        /* <DEDUP_REMOVED lines=77> */
[----:B------:R1:W-:Y:S01]  /*a480*/  @!P4 STG.E.U8 desc[UR44][R4.64+0xd0], R9 ;  /* 0x0000d0090400c986 */ /* 0x0003e2000c10112c */
[----:B------:R-:W-:Y:S01]  /*a490*/  ISETP.LT.OR P4, PT, R0, 0x1, !P3 ;  /* 0x000000010000780c */ /* 0x000fe20005f81670 */
[-C--:B0-----:R-:W-:Y:S01]  /*a4a0*/  @!P1 IMAD R3, R34, R137.reuse, RZ ;  /* 0x0000008922039224 */ /* 0x081fe200078e02ff */
[C---:B------:R-:W-:Y:S01]  /*a4b0*/  ISETP.LT.OR P3, PT, R0.reuse, 0x9, !P3 ;  /* 0x000000090000780c */ /* 0x040fe20005f61670 */
[----:B------:R0:W-:Y:S01]  /*a4c0*/  @!P5 STG.E.U8 desc[UR44][R4.64+0xd1], R33 ;  /* 0x0000d1210400d986 */ /* 0x0001e2000c10112c */
[C---:B------:R-:W-:Y:S01]  /*a4d0*/  ISETP.LT.OR P5, PT, R0.reuse, 0x1, !P2 ;  /* 0x000000010000780c */ /* 0x040fe200057a1670 */
[-C--:B------:R-:W-:Y:S01]  /*a4e0*/  @!P0 IMAD R35, R35, R137.reuse, RZ ;  /* 0x0000008923238224 */ /* 0x080fe200078e02ff */
[----:B------:R-:W-:Y:S01]  /*a4f0*/  ISETP.LT.OR P2, PT, R0, 0x9, !P2 ;  /* 0x000000090000780c */ /* 0x000fe20005741670 */
[----:B------:R0:W-:Y:S04]  /*a500*/  @!P1 STG.E.U8 desc[UR44][R6.64+0xd0], R3 ;  /* 0x0000d00306009986 */ /* 0x0001e8000c10112c */
[----:B------:R0:W-:Y:S02]  /*a510*/  @!P0 STG.E.U8 desc[UR44][R6.64+0xd1], R35 ;  /* 0x0000d12306008986 */ /* 0x0001e4000c10112c */
[----:B-1----:R-:W-:-:S02]  /*a520*/  @!P4 IMAD R9, R36, R137, RZ ;  /* 0x000000892409c224 */ /* 0x002fc400078e02ff */
[-C--:B------:R-:W-:Y:S02]  /*a530*/  @!P3 IMAD R11, R38, R137.reuse, RZ ;  /* 0x00000089260bb224 */ /* 0x080fe400078e02ff */
[-C--:B------:R-:W-:Y:S01]  /*a540*/  @!P5 IMAD R37, R37, R137.reuse, RZ ;  /* 0x000000892525d224 */ /* 0x080fe200078e02ff */
[----:B------:R0:W-:Y:S01]  /*a550*/  @!P4 STG.E.U8 desc[UR44][R4.64+0xd8], R9 ;  /* 0x0000d8090400c986 */ /* 0x0001e2000c10112c */
[----:B------:R-:W-:-:S03]  /*a560*/  @!P2 IMAD R39, R39, R137, RZ ;  /* 0x000000892727a224 */ /* 0x000fc600078e02ff */
[----:B------:R0:W-:Y:S04]  /*a570*/  @!P5 STG.E.U8 desc[UR44][R4.64+0xd9], R37 ;  /* 0x0000d9250400d986 */ /* 0x0001e8000c10112c */
[----:B------:R0:W-:Y:S04]  /*a580*/  @!P3 STG.E.U8 desc[UR44][R6.64+0xd8], R11 ;  /* 0x0000d80b0600b986 */ /* 0x0001e8000c10112c */
[----:B------:R0:W-:Y:S02]  /*a590*/  @!P2 STG.E.U8 desc[UR44][R6.64+0xd9], R39 ;  /* 0x0000d9270600a986 */ /* 0x0001e4000c10112c */
.L_x_258:
[----:B------:R-:W-:Y:S05]  /*a5a0*/  BSYNC B0 ;  /* 0x0000000000007941 */ /* 0x000fea0003800000 */
.L_x_32:
[----:B0-----:R-:W2:Y:S01]  /*a5b0*/  LDL.64 R2, [R1] ;  /* 0x0000000001027983 */ /* 0x001ea20000100a00 */
[----:B------:R-:W-:Y:S01]  /*a5c0*/  ULDC.64 UR4, c[0x0][0x650] ;  /* 0x0001940000047ab9 */ /* 0x000fe20000000a00 */
[----:B------:R0:W-:Y:S01]  /*a5d0*/  SYNCS.ARRIVE.TRANS64.A1T0 RZ, [R144+UR42], RZ ;  /* 0x000000ff90ff79a7 */ /* 0x0001e2000810002a */
[----:B------:R-:W-:Y:S01]  /*a5e0*/  PRMT R0, RZ, 0x7610, R0 ;  /* 0x00007610ff007816 */ /* 0x000fe20000000000 */
[----:B------:R-:W-:Y:S02]  /*a5f0*/  IMAD.MOV.U32 R19, RZ, RZ, -0x1 ;  /* 0xffffffffff137424 */ /* 0x000fe400078e00ff */
[----:B------:R-:W-:Y:S01]  /*a600*/  IMAD.MOV.U32 R22, RZ, RZ, -0x1 ;  /* 0xffffffffff167424 */ /* 0x000fe200078e00ff */
[----:B--2---:R-:W-:-:S04]  /*a610*/  LEA R18, P0, R2, R18, 0x1 ;  /* 0x0000001202127211 */ /* 0x004fc800078008ff */
[----:B------:R-:W-:Y:S01]  /*a620*/  LEA.HI.X R17, R2, R17, R23, 0x1, P0 ;  /* 0x0000001102117211 */ /* 0x000fe200000f0c17 */
[----:B------:R-:W-:Y:S01]  /*a630*/  IMAD.MOV.U32 R2, RZ, RZ, -0x1 ;  /* 0xffffffffff027424 */ /* 0x000fe200078e00ff */
[----:B------:R-:W-:-:S04]  /*a640*/  ISETP.GE.U32.AND P0, PT, R18, UR4, PT ;  /* 0x0000000412007c0c */ /* 0x000fc8000bf06070 */
[----:B------:R-:W-:-:S13]  /*a650*/  ISETP.GE.U32.AND.EX P0, PT, R17, UR5, PT, P0 ;  /* 0x0000000511007c0c */ /* 0x000fda000bf06100 */
[----:B0-----:R-:W-:Y:S05]  /*a660*/  @P0 BRA `(.L_x_259) ;  /* 0x0000000400700947 */ /* 0x001fea0003800000 */
[----:B------:R-:W0:Y:S01]  /*a670*/  S2R R10, SR_CTAID.X ;  /* 0x00000000000a7919 */ /* 0x000e220000002500 */
[----:B------:R-:W2:Y:S01]  /*a680*/  LDC.64 R8, c[0x0][0x628] ;  /* 0x00018a00ff087b82 */ /* 0x000ea20000000a00 */
[----:B------:R-:W-:Y:S01]  /*a690*/  ULDC UR4, c[0x0][0x150] ;  /* 0x0000540000047ab9 */ /* 0x000fe20000000800 */
[----:B---3--:R-:W-:Y:S01]  /*a6a0*/  IMAD.MOV.U32 R6, RZ, RZ, R18 ;  /* 0x000000ffff067224 */ /* 0x008fe200078e0012 */
[----:B------:R-:W3:Y:S01]  /*a6b0*/  S2R R20, SR_CTAID.Y ;  /* 0x0000000000147919 */ /* 0x000ee20000002600 */
[----:B------:R-:W-:-:S04]  /*a6c0*/  IMAD.MOV.U32 R7, RZ, RZ, R17 ;  /* 0x000000ffff077224 */ /* 0x000fc800078e0011 */
[----:B------:R-:W1:Y:S08]  /*a6d0*/  LDC R15, c[0x0][0x144] ;  /* 0x00005100ff0f7b82 */ /* 0x000e700000000800 */
[----:B------:R-:W1:Y:S08]  /*a6e0*/  LDC R0, c[0x0][0x630] ;  /* 0x00018c00ff007b82 */ /* 0x000e700000000800 */
[----:B------:R-:W1:Y:S01]  /*a6f0*/  LDC.64 R12, c[0x0][0x620] ;  /* 0x00018800ff0c7b82 */ /* 0x000e620000000a00 */
[----:B--2---:R-:W-:-:S04]  /*a700*/  ISETP.NE.U32.AND P0, PT, R8, RZ, PT ;  /* 0x000000ff0800720c */ /* 0x004fc80003f05070 */
[----:B------:R-:W-:Y:S02]  /*a710*/  ISETP.NE.AND.EX P0, PT, R9, RZ, PT, P0 ;  /* 0x000000ff0900720c */ /* 0x000fe40003f05300 */
[----:B0-----:R-:W-:-:S05]  /*a720*/  I2FP.F32.U32 R2, R10 ;  /* 0x0000000a00027245 */ /* 0x001fca0000201000 */
[----:B------:R-:W-:-:S04]  /*a730*/  FMUL R2, R2, UR4 ;  /* 0x0000000402027c20 */ /* 0x000fc80008400000 */
[----:B------:R0:W2:Y:S02]  /*a740*/  F2I.U32.TRUNC.NTZ R14, R2 ;  /* 0x00000002000e7305 */ /* 0x0000a4000020f000 */
[----:B---3--:R-:W-:Y:S05]  /*a750*/  @!P0 BRA `(.L_x_260) ;  /* 0x0000000000288947 */ /* 0x008fea0003800000 */
[----:B------:R-:W3:Y:S02]  /*a760*/  LDC R3, c[0x0][0x634] ;  /* 0x00018d00ff037b82 */ /* 0x000ee40000000800 */
[----:B---3--:R-:W-:-:S05]  /*a770*/  IADD3 R7, P0, R18, R3, RZ ;  /* 0x0000000312077210 */ /* 0x008fca0007f1e0ff */
[----:B-1----:R-:W-:-:S04]  /*a780*/  IMAD.X R11, RZ, RZ, R17, P0 ;  /* 0x000000ffff0b7224 */ /* 0x002fc800000e0611 */
[----:B0-----:R-:W-:-:S04]  /*a790*/  IMAD.WIDE.U32 R2, R11, R8, RZ ;  /* 0x000000080b027225 */ /* 0x001fc800078e00ff */
[----:B----4-:R-:W-:-:S04]  /*a7a0*/  IMAD.WIDE.U32 R4, P0, R7, R9, R2 ;  /* 0x0000000907047225 */ /* 0x010fc80007800002 */
[----:B------:R-:W-:-:S04]  /*a7b0*/  IMAD.WIDE.U32 R2, R7, R8, RZ ;  /* 0x0000000807027225 */ /* 0x000fc800078e00ff */
[----:B------:R-:W-:Y:S01]  /*a7c0*/  IMAD.X R7, RZ, RZ, RZ, P0 ;  /* 0x000000ffff077224 */ /* 0x000fe200000e06ff */
[----:B------:R-:W-:Y:S01]  /*a7d0*/  IADD3 RZ, P0, R3, R4, RZ ;  /* 0x0000000403ff7210 */ /* 0x000fe20007f1e0ff */
[----:B------:R-:W-:-:S04]  /*a7e0*/  IMAD.MOV.U32 R6, RZ, RZ, R5 ;  /* 0x000000ffff067224 */ /* 0x000fc800078e0005 */
[----:B------:R-:W-:-:S08]  /*a7f0*/  IMAD.WIDE.U32.X R6, R11, R9, R6, P0 ;  /* 0x000000090b067225 */ /* 0x000fd000000e0406 */
.L_x_260:
[----:B------:R-:W3:Y:S01]  /*a800*/  LDC.64 R26, c[0x0][0x640] ;  /* 0x00019000ff1a7b82 */ /* 0x000ee20000000a00 */
[-C--:B-1----:R-:W-:Y:S01]  /*a810*/  SHF.R.U64 R11, R6, R0.reuse, R7 ;  /* 0x00000000060b7219 */ /* 0x082fe20000001207 */
[----:B------:R-:W-:Y:S01]  /*a820*/  IMAD.MOV.U32 R19, RZ, RZ, R17 ;  /* 0x000000ffff137224 */ /* 0x000fe200078e0011 */
[----:B------:R-:W-:Y:S01]  /*a830*/  SHF.R.U32.HI R0, RZ, R0, R7 ;  /* 0x00000000ff007219 */ /* 0x000fe20000011607 */
[----:B--2---:R-:W-:Y:S01]  /*a840*/  IMAD.MOV R14, RZ, RZ, -R14 ;  /* 0x000000ffff0e7224 */ /* 0x004fe200078e0a0e */
[----:B----4-:R-:W-:Y:S01]  /*a850*/  IADD3 R5, P0, RZ, -R11, RZ ;  /* 0x8000000bff057210 */ /* 0x010fe20007f1e0ff */
[----:B------:R-:W-:Y:S01]  /*a860*/  ULDC UR4, c[0x0][0x154] ;  /* 0x0000550000047ab9 */ /* 0x000fe20000000800 */
[----:B------:R-:W-:Y:S01]  /*a870*/  IMAD.MOV.U32 R7, RZ, RZ, 0x1 ;  /* 0x00000001ff077424 */ /* 0x000fe200078e00ff */
[----:B------:R-:W1:Y:S01]  /*a880*/  LDC R4, c[0x0][0x618] ;  /* 0x00018600ff047b82 */ /* 0x000e620000000800 */
[----:B------:R-:W-:Y:S02]  /*a890*/  IMAD R22, R15, R14, R10 ;  /* 0x0000000e0f167224 */ /* 0x000fe400078e020a */
[----:B------:R-:W-:-:S04]  /*a8a0*/  IMAD.X R3, RZ, RZ, ~R0, P0 ;  /* 0x000000ffff037224 */ /* 0x000fc800000e0e00 */
[-C--:B------:R-:W-:Y:S01]  /*a8b0*/  IMAD R0, R3, R12.reuse, RZ ;  /* 0x0000000c03007224 */ /* 0x080fe200078e02ff */
[----:B------:R-:W2:Y:S01]  /*a8c0*/  LDC R6, c[0x0][0x608] ;  /* 0x00018200ff067b82 */ /* 0x000ea20000000800 */
[----:B0-----:R-:W-:-:S04]  /*a8d0*/  IMAD.WIDE.U32 R2, R5, R12, R18 ;  /* 0x0000000c05027225 */ /* 0x001fc800078e0012 */
[----:B------:R-:W-:Y:S01]  /*a8e0*/  IMAD R5, R5, R13, R0 ;  /* 0x0000000d05057224 */ /* 0x000fe200078e0200 */
[----:B------:R-:W-:Y:S02]  /*a8f0*/  I2FP.F32.U32 R0, R20 ;  /* 0x0000001400007245 */ /* 0x000fe40000201000 */
[----:B------:R-:W0:Y:S01]  /*a900*/  LDC R24, c[0x0][0x658] ;  /* 0x00019600ff187b82 */ /* 0x000e220000000800 */
[----:B------:R-:W-:Y:S01]  /*a910*/  IMAD.IADD R3, R3, 0x1, R5 ;  /* 0x0000000103037824 */ /* 0x000fe200078e0205 */
[----:B---3--:R-:W-:Y:S01]  /*a920*/  ISETP.NE.U32.AND P0, PT, R26, RZ, PT ;  /* 0x000000ff1a00720c */ /* 0x008fe20003f05070 */
[----:B------:R-:W-:Y:S01]  /*a930*/  FMUL R0, R0, UR4 ;  /* 0x0000000400007c20 */ /* 0x000fe20008400000 */
[----:B------:R-:W-:Y:S02]  /*a940*/  IMAD.MOV.U32 R5, RZ, RZ, -0x1 ;  /* 0xffffffffff057424 */ /* 0x000fe400078e00ff */
[----:B------:R-:W-:Y:S01]  /*a950*/  ISETP.NE.AND.EX P0, PT, R27, RZ, PT, P0 ;  /* 0x000000ff1b00720c */ /* 0x000fe20003f05300 */
[----:B------:R3:W4:Y:S01]  /*a960*/  F2I.U32.TRUNC.NTZ R12, R0 ;  /* 0x00000000000c7305 */ /* 0x000722000020f000 */
[----:B------:R-:W3:Y:S01]  /*a970*/  LDC R15, c[0x0][0x148] ;  /* 0x00005200ff0f7b82 */ /* 0x000ee20000000800 */
[----:B-1----:R-:W-:-:S02]  /*a980*/  SHF.R.U64 R10, R2, R4, R3 ;  /* 0x00000004020a7219 */ /* 0x002fc40000001203 */
[----:B------:R-:W-:-:S05]  /*a990*/  SHF.R.U32.HI R3, RZ, R4, R3 ;  /* 0x00000004ff037219 */ /* 0x000fca0000011603 */
[----:B------:R-:W1:Y:S01]  /*a9a0*/  LDC R14, c[0x0][0x600] ;  /* 0x00018000ff0e7b82 */ /* 0x000e620000000800 */
[-CC-:B--2---:R-:W-:Y:S02]  /*a9b0*/  SHF.R.U64 R8, R10, R6.reuse, R3.reuse ;  /* 0x000000060a087219 */ /* 0x184fe40000001203 */
[----:B------:R-:W-:-:S05]  /*a9c0*/  SHF.R.U32.HI R3, RZ, R6, R3 ;  /* 0x00000006ff037219 */ /* 0x000fca0000011603 */
[----:B------:R-:W2:Y:S01]  /*a9d0*/  LDC R21, c[0x0][0x648] ;  /* 0x00019200ff157b82 */ /* 0x000ea20000000800 */
[-CC-:B0-----:R-:W-:Y:S02]  /*a9e0*/  SHF.R.U64 R13, R8, R24.reuse, R3.reuse ;  /* 0x00000018080d7219 */ /* 0x181fe40000001203 */
[-C--:B------:R-:W-:Y:S02]  /*a9f0*/  SHF.L.U32 R5, R5, R24.reuse, RZ ;  /* 0x0000001805057219 */ /* 0x080fe400000006ff */
[-C--:B------:R-:W-:Y:S01]  /*aa00*/  SHF.R.U32.HI R3, RZ, R24.reuse, R3 ;  /* 0x00000018ff037219 */ /* 0x080fe20000011603 */
[----:B------:R-:W-:Y:S01]  /*aa10*/  IMAD.MOV.U32 R2, RZ, RZ, R13 ;  /* 0x000000ffff027224 */ /* 0x000fe200078e000d */
[----:B------:R-:W-:Y:S01]  /*aa20*/  SHF.L.U32 R24, R7, R24, RZ ;  /* 0x0000001807187219 */ /* 0x000fe200000006ff */
[----:B------:R-:W0:Y:S01]  /*aa30*/  LDC R25, c[0x0][0x638] ;  /* 0x00018e00ff197b82 */ /* 0x000e220000000800 */
[----:B------:R-:W-:-:S07]  /*aa40*/  LOP3.LUT R19, RZ, R5, RZ, 0x33, !PT ;  /* 0x00000005ff137212 */ /* 0x000fce00078e33ff */
[----:B------:R-:W0:Y:S01]  /*aa50*/  LDC R28, c[0x0][0x610] ;  /* 0x00018400ff1c7b82 */ /* 0x000e220000000800 */
[----:B----4-:R-:W-:Y:S05]  /*aa60*/  @!P0 BRA `(.L_x_261) ;  /* 0x0000000000288947 */ /* 0x010fea0003800000 */
[----:B---3--:R-:W3:Y:S02]  /*aa70*/  LDC R0, c[0x0][0x64c] ;  /* 0x00019300ff007b82 */ /* 0x008ee40000000800 */
[----:B---3--:R-:W-:-:S05]  /*aa80*/  IADD3 R7, P0, R13, R0, RZ ;  /* 0x000000000d077210 */ /* 0x008fca0007f1e0ff */
        /* <DEDUP_REMOVED lines=8> */
.L_x_261:
[----:B------:R-:W4:Y:S01]  /*ab10*/  LDC R4, c[0x0][0x65c] ;  /* 0x00019700ff047b82 */ /* 0x000f220000000800 */
[----:B--23--:R-:W-:Y:S01]  /*ab20*/  SHF.R.U64 R0, R2, R21, R3 ;  /* 0x0000001502007219 */ /* 0x00cfe20000001203 */
[----:B-1----:R-:W-:Y:S01]  /*ab30*/  VIADD R3, R14, 0xffffffff ;  /* 0xffffffff0e037836 */ /* 0x002fe20000000000 */
[----:B------:R-:W-:Y:S01]  /*ab40*/  LOP3.LUT R19, R8, R19, RZ, 0xc0, !PT ;  /* 0x0000001308137212 */ /* 0x000fe200078ec0ff */
[----:B------:R-:W-:Y:S02]  /*ab50*/  IMAD.MOV R12, RZ, RZ, -R12 ;  /* 0x000000ffff0c7224 */ /* 0x000fe400078e0a0c */
[----:B------:R-:W-:Y:S01]  /*ab60*/  IMAD.MOV R2, RZ, RZ, -R0 ;  /* 0x000000ffff027224 */ /* 0x000fe200078e0a00 */
[----:B------:R-:W-:Y:S01]  /*ab70*/  LOP3.LUT R3, R10, R3, RZ, 0xc0, !PT ;  /* 0x000000030a037212 */ /* 0x000fe200078ec0ff */
[----:B------:R-:W-:Y:S02]  /*ab80*/  IMAD R19, R24, R0, R19 ;  /* 0x0000000018137224 */ /* 0x000fe400078e0213 */
[----:B0-----:R-:W-:-:S04]  /*ab90*/  IMAD R0, R2, R25, R13 ;  /* 0x0000001902007224 */ /* 0x001fc800078e020d */
[----:B------:R-:W-:Y:S01]  /*aba0*/  IMAD R2, R0, R14, R3 ;  /* 0x0000000e00027224 */ /* 0x000fe200078e0203 */
[----:B----4-:R-:W-:Y:S01]  /*abb0*/  ISETP.NE.AND P0, PT, R4, 0x1, PT ;  /* 0x000000010400780c */ /* 0x010fe20003f05270 */
[----:B------:R-:W-:-:S05]  /*abc0*/  IMAD.MOV.U32 R4, RZ, RZ, 0x1 ;  /* 0x00000001ff047424 */ /* 0x000fca00078e00ff */
[----:B------:R-:W-:-:S07]  /*abd0*/  PRMT R0, R4, 0x7610, R0 ;  /* 0x0000761004007816 */ /* 0x000fce0000000000 */
[----:B------:R-:W-:-:S04]  /*abe0*/  @P0 IMAD R22, R15, R12, R20 ;  /* 0x0000000c0f160224 */ /* 0x000fc800078e0214 */
[----:B------:R-:W-:-:S05]  /*abf0*/  IMAD R19, R19, R28, R22 ;  /* 0x0000001c13137224 */ /* 0x000fca00078e0216 */
[----:B------:R-:W-:Y:S02]  /*ac00*/  SEL R22, R2, R19, !P0 ;  /* 0x0000001302167207 */ /* 0x000fe40004000000 */
[----:B------:R-:W-:Y:S01]  /*ac10*/  SEL R19, R19, R2, !P0 ;  /* 0x0000000213137207 */ /* 0x000fe20004000000 */
[----:B------:R-:W-:-:S07]  /*ac20*/  IMAD.MOV.U32 R2, RZ, RZ, R11 ;  /* 0x000000ffff027224 */ /* 0x000fce00078e000b */
.L_x_259:
[----:B------:R-:W-:Y:S02]  /*ac30*/  LOP3.LUT P0, RZ, R0, 0xff, RZ, 0xc0, !PT ;  /* 0x000000ff00ff7812 */ /* 0x000fe4000780c0ff */
[----:B------:R-:W-:-:S11]  /*ac40*/  LOP3.LUT R147, R147, 0x1, RZ, 0x3c, !PT ;  /* 0x0000000193937812 */ /* 0x000fd600078e3cff */
[----:B------:R-:W-:Y:S05]  /*ac50*/  @P0 BRA `(.L_x_262) ;  /* 0xffffff6400e80947 */ /* 0x000fea000383ffff */
[----:B------:R-:W-:Y:S05]  /*ac60*/  EXIT ;  /* 0x000000000000794d */ /* 0x000fea0003800000 */
.L_x_13:
[----:B------:R-:W-:-:S08]  /*ac70*/  ISETP.NE.AND P0, PT, R0, RZ, PT ;  /* 0x000000ff0000720c */ /* 0x000fd00003f05270 */
[----:B0-----:R-:W0:-:S00]  /*ac80*/  USETMAXREG.DEALLOC.CTAPOOL 0x28 ;  /* 0x00000028000079c8 */ /* 0x001e0000080e0500 */
[----:B------:R-:W-:Y:S05]  /*ac90*/  @P0 EXIT ;  /* 0x000000000000094d */ /* 0x000fea0003800000 */
[----:B0-----:R-:W-:Y:S01]  /*aca0*/  LOP3.LUT P0, RZ, R8, 0xff, RZ, 0xc0, !PT ;  /* 0x000000ff08ff7812 */ /* 0x001fe2000780c0ff */
[----:B------:R-:W-:Y:S02]  /*acb0*/  IMAD.MOV.U32 R0, RZ, RZ, 0x1 ;  /* 0x00000001ff007424 */ /* 0x000fe400078e00ff */
[----:B------:R-:W-:-:S10]  /*acc0*/  IMAD.MOV.U32 R7, RZ, RZ, RZ ;  /* 0x000000ffff077224 */ /* 0x000fd400078e00ff */
[----:B------:R-:W-:Y:S05]  /*acd0*/  @!P0 BRA `(.L_x_263) ;  /* 0x0000000c004c8947 */ /* 0x000fea0003800000 */
[----:B------:R-:W-:Y:S01]  /*ace0*/  LOP3.LUT P0, RZ, R4, 0x1f, RZ, 0xc0, !PT ;  /* 0x0000001f04ff7812 */ /* 0x000fe2000780c0ff */
[----:B------:R-:W-:Y:S01]  /*acf0*/  ULDC UR5, c[0x0][0x658] ;  /* 0x0001960000057ab9 */ /* 0x000fe20000000800 */
[----:B------:R-:W-:Y:S01]  /*ad00*/  UMOV UR6, 0xffffffff ;  /* 0xffffffff00067882 */ /* 0x000fe20000000000 */
[----:B------:R-:W-:Y:S01]  /*ad10*/  BSSY B0, `(.L_x_263) ;  /* 0x00000cf000007945 */ /* 0x000fe20003800000 */
[----:B------:R-:W-:Y:S01]  /*ad20*/  USHF.L.U32 UR6, UR6, UR5, URZ ;  /* 0x0000000506067299 */ /* 0x000fe2000800063f */
[C---:B------:R-:W-:Y:S01]  /*ad30*/  ISETP.NE.AND P2, PT, R3.reuse, RZ, PT ;  /* 0x000000ff0300720c */ /* 0x040fe20003f45270 */
[----:B------:R-:W-:Y:S01]  /*ad40*/  UMOV UR7, 0x1 ;  /* 0x0000000100077882 */ /* 0x000fe20000000000 */
[----:B------:R-:W-:Y:S01]  /*ad50*/  ISETP.NE.OR P0, PT, R3, RZ, !P0 ;  /* 0x000000ff0300720c */ /* 0x000fe20004705670 */
[----:B------:R-:W-:Y:S01]  /*ad60*/  IMAD.MOV.U32 R8, RZ, RZ, 0x1 ;  /* 0x00000001ff087424 */ /* 0x000fe200078e00ff */
[----:B------:R-:W-:Y:S01]  /*ad70*/  LOP3.LUT R6, R16, 0x2, RZ, 0xfc, !PT ;  /* 0x0000000210067812 */ /* 0x000fe200078efcff */
[----:B------:R-:W-:Y:S01]  /*ad80*/  IMAD.MOV.U32 R0, RZ, RZ, 0x1 ;  /* 0x00000001ff007424 */ /* 0x000fe200078e00ff */
[----:B------:R-:W-:Y:S01]  /*ad90*/  ULDC UR4, c[0x0][0x600] ;  /* 0x0001800000047ab9 */ /* 0x000fe20000000800 */
[----:B------:R-:W-:Y:S01]  /*ada0*/  IMAD.MOV.U32 R7, RZ, RZ, RZ ;  /* 0x000000ffff077224 */ /* 0x000fe200078e00ff */
[----:B------:R-:W-:-:S02]  /*adb0*/  USHF.L.U32 UR13, UR7, UR5, URZ ;  /* 0x00000005070d7299 */ /* 0x000fc4000800063f */
[----:B------:R-:W-:Y:S02]  /*adc0*/  UIADD3 UR21, UR38, 0x1, URZ ;  /* 0x0000000126157890 */ /* 0x000fe4000fffe03f */
[----:B------:R-:W-:Y:S02]  /*add0*/  UIADD3 UR4, UR4, -0x1, URZ ;  /* 0xffffffff04047890 */ /* 0x000fe4000fffe03f */
[----:B------:R-:W-:Y:S01]  /*ade0*/  ULOP3.LUT UR5, URZ, UR6, URZ, 0x33, !UPT ;  /* 0x000000063f057292 */ /* 0x000fe2000f8e333f */
[----:B------:R-:W-:-:S11]  /*adf0*/  ULDC.64 UR22, c[0x0][0x198] ;  /* 0x0000660000167ab9 */ /* 0x000fd60000000a00 */
.L_x_275:
[----:B------:R-:W-:-:S03]  /*ae00*/  UMOV UR6, 0xffffffff ;  /* 0xffffffff00067882 */ /* 0x000fc60000000000 */
[----:B------:R-:W-:Y:S05]  /*ae10*/  BRA.DIV UR6, `(.L_x_264) ;  /* 0x0000000e06ec7947 */ /* 0x000fea000b800000 */
[----:B------:R-:W-:-:S13]  /*ae20*/  ELECT P6, URZ, PT ;  /* 0x00000000003f782f */ /* 0x000fda00038c0000 */
.L_x_287:
[----:B------:R-:W0:Y:S01]  /*ae30*/  LDC R3, c[0x0][0x28c] ;  /* 0x0000a300ff037b82 */ /* 0x000e220000000800 */
[----:B------:R-:W-:Y:S01]  /*ae40*/  BSSY B1, `(.L_x_265) ;  /* 0x0000043000017945 */ /* 0x000fe20003800000 */
[----:B0-----:R-:W-:-:S13]  /*ae50*/  ISETP.LT.OR P6, PT, R3, 0x1, !P6 ;  /* 0x000000010300780c */ /* 0x001fda00077c1670 */
[----:B------:R-:W-:Y:S05]  /*ae60*/  @P6 BRA `(.L_x_266) ;  /* 0x0000000400006947 */ /* 0x000fea0003800000 */
[----:B------:R-:W-:Y:S02]  /*ae70*/  IMAD.SHL.U32 R19, R19, 0x40, RZ ;  /* 0x0000004013137824 */ /* 0x000fe400078e00ff */
[----:B------:R-:W-:Y:S02]  /*ae80*/  IMAD R22, R22, 0xe0, RZ ;  /* 0x000000e016167824 */ /* 0x000fe400078e02ff */
[----:B------:R-:W-:Y:S02]  /*ae90*/  IMAD.MOV.U32 R12, RZ, RZ, RZ ;  /* 0x000000ffff0c7224 */ /* 0x000fe400078e00ff */
[----:B------:R-:W-:Y:S02]  /*aea0*/  IMAD.U32 R13, RZ, RZ, UR21 ;  /* 0x00000015ff0d7e24 */ /* 0x000fe4000f8e00ff */
[----:B------:R-:W-:Y:S02]  /*aeb0*/  IMAD.MOV.U32 R3, RZ, RZ, R0 ;  /* 0x000000ffff037224 */ /* 0x000fe400078e0000 */
[----:B------:R-:W-:-:S07]  /*aec0*/  IMAD.MOV.U32 R4, RZ, RZ, R7 ;  /* 0x000000ffff047224 */ /* 0x000fce00078e0007 */
.L_x_270:
[----:B------:R-:W0:Y:S01]  /*aed0*/  S2R R10, SR_CgaCtaId ;  /* 0x00000000000a7919 */ /* 0x000e220000008800 */
[----:B------:R-:W-:Y:S01]  /*aee0*/  MOV R5, 0x400 ;  /* 0x0000040000057802 */ /* 0x000fe20000000f00 */
[----:B------:R-:W1:Y:S03]  /*aef0*/  @!P2 LDC R9, c[0x0][0x500] ;  /* 0x00014000ff09ab82 */ /* 0x000e660000000800 */
[----:B0-----:R-:W-:Y:S02]  /*af00*/  LEA R11, R10, R5, 0x18 ;  /* 0x000000050a0b7211 */ /* 0x001fe400078ec0ff */
[----:B------:R-:W-:-:S03]  /*af10*/  SHF.L.U32 R5, R3, 0x1f, RZ ;  /* 0x0000001f03057819 */ /* 0x000fc600000006ff */
[----:B------:R-:W-:-:S04]  /*af20*/  IMAD R10, R4, 0x8, R11 ;  /* 0x00000008040a7824 */ /* 0x000fc800078e020b */
[----:B------:R-:W0:Y:S02]  /*af30*/  SYNCS.PHASECHK.TRANS64.TRYWAIT P1, [R10+URZ+0x18], R5 ;  /* 0x000018050a0075a7 */ /* 0x000e24000802017f */
[----:B01----:R-:W-:Y:S05]  /*af40*/  @!P1 BRA `(.L_x_267) ;  /* 0x0000000c00c09947 */ /* 0x003fea0003800000 */
.L_x_288:
[----:B0-----:R-:W-:Y:S01]  /*af50*/  PRMT R5, R6, 0x9910, RZ ;  /* 0x0000991006057816 */ /* 0x001fe200000000ff */
[----:B------:R0:W-:Y:S03]  /*af60*/  @!P2 SYNCS.ARRIVE.TRANS64 RZ, [R10+URZ], R9 ;  /* 0x000000090affa9a7 */ /* 0x0001e6000800003f */
[----:B------:R-:W-:-:S13]  /*af70*/  ISETP.NE.AND P1, PT, R5, 0x2, PT ;  /* 0x000000020500780c */ /* 0x000fda0003f25270 */
[----:B0-----:R-:W-:Y:S05]  /*af80*/  @P1 BRA `(.L_x_268) ;  /* 0x0000000000041947 */ /* 0x001fea0003800000 */
[----:B------:R-:W-:Y:S01]  /*af90*/  BPT.TRAP 0x1 ;  /* 0x000000040000795c */ /* 0x000fe20000300000 */
.L_x_268:
[----:B------:R-:W-:Y:S05]  /*afa0*/  @P0 BRA `(.L_x_269) ;  /* 0x0000000000040947 */ /* 0x000fea0003800000 */
[----:B------:R-:W-:Y:S01]  /*afb0*/  BPT.TRAP 0x1 ;  /* 0x000000040000795c */ /* 0x000fe20000300000 */
.L_x_269:
[--C-:B------:R-:W-:Y:S01]  /*afc0*/  IMAD R5, R4, 0x4000, R11.reuse ;  /* 0x0000400004057824 */ /* 0x100fe200078e020b */
[----:B------:R-:W-:Y:S01]  /*afd0*/  R2UR UR34, R12 ;  /* 0x000000000c2272ca */ /* 0x000fe200000e0000 */
[----:B------:R-:W-:Y:S01]  /*afe0*/  IMAD R11, R4, 0xe000, R11 ;  /* 0x0000e000040b7824 */ /* 0x000fe200078e020b */
[----:B------:R-:W-:Y:S01]  /*aff0*/  R2UR UR33, R10 ;  /* 0x000000000a2172ca */ /* 0x000fe200000e0000 */
[----:B------:R-:W-:Y:S01]  /*b000*/  VIADD R13, R13, 0xffffffff ;  /* 0xffffffff0d0d7836 */ /* 0x000fe20000000000 */
[----:B------:R-:W-:Y:S01]  /*b010*/  R2UR UR24, R5 ;  /* 0x00000000051872ca */ /* 0x000fe200000e0000 */
[----:B------:R-:W-:Y:S01]  /*b020*/  UIADD3 UR6, UP0, UR22, 0xf0, URZ ;  /* 0x000000f016067890 */ /* 0x000fe2000ff1e03f */
[----:B------:R-:W-:Y:S01]  /*b030*/  R2UR UR8, R11 ;  /* 0x000000000b0872ca */ /* 0x000fe200000e0000 */
[----:B------:R-:W-:Y:S01]  /*b040*/  UIADD3 UR30, UP1, UR22, 0x1f0, URZ ;  /* 0x000001f0161e7890 */ /* 0x000fe2000ff3e03f */
[----:B------:R-:W-:Y:S01]  /*b050*/  R2UR UR36, R2 ;  /* 0x00000000022472ca */ /* 0x000fe200000e0000 */
[----:B------:R-:W-:Y:S01]  /*b060*/  UIADD3.X UR7, URZ, UR23, URZ, UP0, !UPT ;  /* 0x000000173f077290 */ /* 0x000fe200087fe43f */
[----:B------:R-:W-:Y:S01]  /*b070*/  R2UR UR35, R19 ;  /* 0x00000000132372ca */ /* 0x000fe200000e0000 */
[----:B------:R-:W-:Y:S01]  /*b080*/  UIADD3.X UR31, URZ, UR23, URZ, UP1, !UPT ;  /* 0x000000173f1f7290 */ /* 0x000fe20008ffe43f */
[----:B------:R-:W-:Y:S01]  /*b090*/  R2UR UR19, R22 ;  /* 0x00000000161372ca */ /* 0x000fe200000e0000 */
[----:B------:R-:W-:Y:S01]  /*b0a0*/  UIADD3 UR26, UR34, 0x80, URZ ;  /* 0x00000080221a7890 */ /* 0x000fe2000fffe03f */
[----:B------:R-:W-:Y:S01]  /*b0b0*/  ISETP.GT.AND P3, PT, R13, 0x1, PT ;  /* 0x000000010d00780c */ /* 0x000fe20003f64270 */
[----:B------:R-:W-:Y:S01]  /*b0c0*/  VIADD R4, R4, 0x1 ;  /* 0x0000000104047836 */ /* 0x000fe20000000000 */
[----:B------:R-:W-:Y:S01]  /*b0d0*/  UMOV UR14, 0x0 ;  /* 0x00000000000e7882 */ /* 0x000fe20000000000 */
[----:B------:R-:W-:Y:S01]  /*b0e0*/  UIADD3 UR32, UR24, 0x100, URZ ;  /* 0x0000010018207890 */ /* 0x000fe2000fffe03f */
[----:B------:R-:W-:Y:S01]  /*b0f0*/  VIADD R12, R12, 0x100 ;  /* 0x000001000c0c7836 */ /* 0x000fe20000000000 */
[----:B------:R-:W-:Y:S01]  /*b100*/  UIADD3 UR24, UR24, 0x2100, URZ ;  /* 0x0000210018187890 */ /* 0x000fe2000fffe03f */
[----:B------:R-:W-:Y:S01]  /*b110*/  ISETP.NE.AND P1, PT, R4, 0x3, PT ;  /* 0x000000030400780c */ /* 0x000fe20003f25270 */
[----:B------:R-:W-:-:S02]  /*b120*/  UIADD3 UR16, UR8, 0xc100, URZ ;  /* 0x0000c10008107890 */ /* 0x000fc4000fffe03f */
[----:B------:R-:W-:Y:S01]  /*b130*/  UIADD3 UR8, UR8, 0x13100, URZ ;  /* 0x0001310008087890 */ /* 0x000fe2000fffe03f */
[----:B------:R-:W-:Y:S01]  /*b140*/  SEL R10, RZ, 0x1, P1 ;  /* 0x00000001ff0a7807 */ /* 0x000fe20000800000 */
[----:B------:R-:W-:Y:S01]  /*b150*/  UMOV UR15, 0x10000000 ;  /* 0x10000000000f7882 */ /* 0x000fe20000000000 */
[----:B------:R-:W-:Y:S01]  /*b160*/  UMOV UR25, UR33 ;  /* 0x0000002100197c82 */ /* 0x000fe20008000000 */
[----:B------:R-:W-:Y:S01]  /*b170*/  UMOV UR28, UR36 ;  /* 0x00000024001c7c82 */ /* 0x000fe20008000000 */
[----:B------:R-:W-:Y:S01]  /*b180*/  UMOV UR27, UR35 ;  /* 0x00000023001b7c82 */ /* 0x000fe20008000000 */
[----:B------:R-:W-:Y:S01]  /*b190*/  UMOV UR17, UR33 ;  /* 0x0000002100117c82 */ /* 0x000fe20008000000 */
[----:B------:R-:W-:Y:S01]  /*b1a0*/  UMOV UR18, UR34 ;  /* 0x0000002200127c82 */ /* 0x000fe20008000000 */
[----:B------:R-:W-:Y:S01]  /*b1b0*/  UMOV UR20, UR36 ;  /* 0x0000002400147c82 */ /* 0x000fe20008000000 */
[----:B------:R0:W-:Y:S01]  /*b1c0*/  UTMALDG.3D [UR32], [UR6], desc[UR14] ;  /* 0x00000e20060075b4 */ /* 0x0001e20008011000 */
[----:B------:R-:W-:Y:S01]  /*b1d0*/  UMOV UR9, UR33 ;  /* 0x0000002100097c82 */ /* 0x000fe20008000000 */
[----:B------:R-:W-:Y:S01]  /*b1e0*/  UMOV UR11, UR19 ;  /* 0x00000013000b7c82 */ /* 0x000fe20008000000 */
[----:B------:R-:W-:Y:S01]  /*b1f0*/  UMOV UR12, UR36 ;  /* 0x00000024000c7c82 */ /* 0x000fe20008000000 */
[----:B------:R-:W-:Y:S01]  /*b200*/  UMOV UR10, UR26 ;  /* 0x0000001a000a7c82 */ /* 0x000fe20008000000 */
[----:B------:R-:W-:-:S02]  /*b210*/  LOP3.LUT R3, R3, R10, RZ, 0x3c, !PT ;  /* 0x0000000a03037212 */ /* 0x000fc400078e3cff */
[----:B------:R-:W-:Y:S01]  /*b220*/  SEL R4, R4, RZ, P1 ;  /* 0x000000ff04047207 */ /* 0x000fe20000800000 */
[----:B------:R0:W-:Y:S01]  /*b230*/  UTMALDG.3D [UR24], [UR6], desc[UR14] ;  /* 0x00000e18060075b4 */ /* 0x0001e20008011000 */
[----:B------:R0:W-:Y:S01]  /*b240*/  UTMALDG.3D [UR16], [UR30], desc[UR14] ;  /* 0x00000e101e0075b4 */ /* 0x0001e20008011000 */
[----:B------:R0:W-:Y:S02]  /*b250*/  UTMALDG.3D [UR8], [UR30], desc[UR14] ;  /* 0x00000e081e0075b4 */ /* 0x0001e40008011000 */
[----:B0-----:R-:W-:Y:S05]  /*b260*/  @P3 BRA `(.L_x_270) ;  /* 0xfffffffc00183947 */ /* 0x001fea000383ffff */
.L_x_266:
[----:B------:R-:W-:Y:S05]  /*b270*/  BSYNC B1 ;  /* 0x0000000000017941 */ /* 0x000fea0003800000 */
.L_x_265:
[----:B------:R-:W2:Y:S01]  /*b280*/  LDL.64 R10, [R1] ;  /* 0x00000000010a7983 */ /* 0x000ea20000100a00 */
[----:B------:R-:W-:Y:S01]  /*b290*/  LOP3.LUT P4, RZ, R8, 0xff, RZ, 0xc0, !PT ;  /* 0x000000ff08ff7812 */ /* 0x000fe2000788c0ff */
[----:B------:R-:W-:Y:S01]  /*b2a0*/  VIADD R4, R7, UR38 ;  /* 0x0000002607047c36 */ /* 0x000fe20008000000 */
[----:B------:R-:W-:Y:S01]  /*b2b0*/  ULDC.64 UR6, c[0x0][0x650] ;  /* 0x0001940000067ab9 */ /* 0x000fe20000000a00 */
[----:B------:R-:W-:Y:S01]  /*b2c0*/  IMAD.U32 R7, RZ, RZ, UR38 ;  /* 0x00000026ff077e24 */ /* 0x000fe2000f8e00ff */
[----:B------:R-:W-:Y:S01]  /*b2d0*/  UISETP.GE.U32.AND UP0, UPT, UR38, 0x3, UPT ;  /* 0x000000032600788c */ /* 0x000fe2000bf06070 */
[----:B------:R-:W-:Y:S01]  /*b2e0*/  BSSY B1, `(.L_x_271) ;  /* 0x000006f000017945 */ /* 0x000fe20003800000 */
[----:B------:R-:W-:Y:S01]  /*b2f0*/  ISETP.GT.U32.AND P1, PT, R4, 0x2, PT ;  /* 0x000000020400780c */ /* 0x000fe20003f24070 */
[----:B------:R-:W-:Y:S01]  /*b300*/  IMAD.MOV.U32 R19, RZ, RZ, -0x1 ;  /* 0xffffffffff137424 */ /* 0x000fe200078e00ff */
[----:B------:R-:W-:Y:S01]  /*b310*/  PRMT R8, RZ, 0x7610, R8 ;  /* 0x00007610ff087816 */ /* 0x000fe20000000008 */
[----:B------:R-:W-:Y:S01]  /*b320*/  IMAD.MOV.U32 R22, RZ, RZ, -0x1 ;  /* 0xffffffffff167424 */ /* 0x000fe200078e00ff */
[----:B------:R-:W-:-:S02]  /*b330*/  ISETP.LT.U32.AND P1, PT, R7, 0x3, P1 ;  /* 0x000000030700780c */ /* 0x000fc40000f21070 */
[----:B------:R-:W-:Y:S01]  /*b340*/  PLOP3.LUT P3, PT, PT, PT, UP0, 0x80, 0x0 ;  /* 0x000000000000781c */ /* 0x000fe20003f6f008 */
[----:B------:R-:W0:Y:S01]  /*b350*/  @P4 S2R R3, SR_CgaCtaId ;  /* 0x0000000000034919 */ /* 0x000e220000008800 */
[----:B------:R-:W-:-:S04]  /*b360*/  @P4 MOV R2, 0x400 ;  /* 0x0000040000024802 */ /* 0x000fc80000000f00 */
[----:B0-----:R-:W-:Y:S01]  /*b370*/  @P4 LEA R5, R3, R2, 0x18 ;  /* 0x0000000203054211 */ /* 0x001fe200078ec0ff */
[----:B------:R-:W-:-:S03]  /*b380*/  IMAD.WIDE.U32 R2, R4, -0x55555555, RZ ;  /* 0xaaaaaaab04027825 */ /* 0x000fc600078e00ff */
[----:B------:R0:W-:Y:S01]  /*b390*/  @P4 SYNCS.ARRIVE.TRANS64.A1T0 RZ, [R5+URZ+0x68], RZ ;  /* 0x000068ff05ff49a7 */ /* 0x0001e2000810003f */
[----:B------:R-:W-:Y:S01]  /*b3a0*/  IMAD.MOV.U32 R2, RZ, RZ, -0x1 ;  /* 0xffffffffff027424 */ /* 0x000fe200078e00ff */
[----:B0-----:R-:W-:Y:S02]  /*b3b0*/  SHF.R.U32.HI R5, RZ, 0x1, R3 ;  /* 0x00000001ff057819 */ /* 0x001fe40000011603 */
[----:B------:R-:W-:-:S03]  /*b3c0*/  SEL R3, RZ, 0x1, !P1 ;  /* 0x00000001ff037807 */ /* 0x000fc60004800000 */
[----:B------:R-:W-:Y:S01]  /*b3d0*/  IMAD R7, R5, -0x3, R4 ;  /* 0xfffffffd05077824 */ /* 0x000fe200078e0204 */
[----:B------:R-:W-:Y:S02]  /*b3e0*/  LOP3.LUT R0, R0, R3, RZ, 0x3c, !PT ;  /* 0x0000000300007212 */ /* 0x000fe400078e3cff */
[----:B------:R-:W-:Y:S02]  /*b3f0*/  PRMT R3, RZ, 0x7610, R3 ;  /* 0x00007610ff037816 */ /* 0x000fe40000000003 */
[----:B------:R-:W-:Y:S02]  /*b400*/  @P3 LOP3.LUT R0, R0, 0x1, R5, 0x78, !PT ;  /* 0x0000000100003812 */ /* 0x000fe400078e7805 */
[----:B--2---:R-:W-:-:S04]  /*b410*/  IADD3 R18, P4, R18, R10, RZ ;  /* 0x0000000a12127210 */ /* 0x004fc80007f9e0ff */
[----:B------:R-:W-:Y:S01]  /*b420*/  ISETP.GE.U32.AND P1, PT, R18, UR6, PT ;  /* 0x0000000612007c0c */ /* 0x000fe2000bf26070 */
[----:B------:R-:W-:-:S05]  /*b430*/  IMAD.X R17, R17, 0x1, R23, P4 ;  /* 0x0000000111117824 */ /* 0x000fca00020e0617 */
[----:B------:R-:W-:-:S13]  /*b440*/  ISETP.GE.U32.AND.EX P1, PT, R17, UR7, PT, P1 ;  /* 0x0000000711007c0c */ /* 0x000fda000bf26110 */
[----:B------:R-:W-:Y:S05]  /*b450*/  @P1 BRA `(.L_x_272) ;  /* 0x00000004005c1947 */ /* 0x000fea0003800000 */
[----:B------:R-:W0:Y:S01]  /*b460*/  S2R R11, SR_CTAID.X ;  /* 0x00000000000b7919 */ /* 0x000e220000002500 */
[----:B------:R-:W-:Y:S01]  /*b470*/  ULDC.64 UR6, c[0x0][0x628] ;  /* 0x00018a0000067ab9 */ /* 0x000fe20000000a00 */
[----:B------:R-:W1:Y:S01]  /*b480*/  LDC R12, c[0x0][0x144] ;  /* 0x00005100ff0c7b82 */ /* 0x000e620000000800 */
[----:B------:R-:W-:Y:S01]  /*b490*/  ISETP.NE.U32.AND P1, PT, RZ, UR6, PT ;  /* 0x00000006ff007c0c */ /* 0x000fe2000bf25070 */
[----:B------:R-:W2:Y:S01]  /*b4a0*/  S2R R9, SR_CTAID.Y ;  /* 0x0000000000097919 */ /* 0x000ea20000002600 */
[----:B------:R-:W-:Y:S01]  /*b4b0*/  ULDC UR8, c[0x0][0x150] ;  /* 0x0000540000087ab9 */ /* 0x000fe20000000800 */
[----:B------:R-:W-:Y:S01]  /*b4c0*/  ULDC UR9, c[0x0][0x630] ;  /* 0x00018c0000097ab9 */ /* 0x000fe20000000800 */
[----:B------:R-:W-:Y:S01]  /*b4d0*/  ISETP.NE.AND.EX P1, PT, RZ, UR7, PT, P1 ;  /* 0x00000007ff007c0c */ /* 0x000fe2000bf25310 */
[----:B------:R-:W-:Y:S01]  /*b4e0*/  IMAD.MOV.U32 R2, RZ, RZ, R18 ;  /* 0x000000ffff027224 */ /* 0x000fe200078e0012 */
[----:B0-----:R-:W-:-:S05]  /*b4f0*/  I2FP.F32.U32 R3, R11 ;  /* 0x0000000b00037245 */ /* 0x001fca0000201000 */
[----:B------:R-:W-:Y:S01]  /*b500*/  FMUL R14, R3, UR8 ;  /* 0x00000008030e7c20 */ /* 0x000fe20008400000 */
[----:B------:R-:W-:-:S05]  /*b510*/  IMAD.MOV.U32 R3, RZ, RZ, R17 ;  /* 0x000000ffff037224 */ /* 0x000fca00078e0011 */
[----:B--2---:R-:W-:Y:S05]  /*b520*/  @!P1 BRA `(.L_x_273) ;  /* 0x0000000000289947 */ /* 0x004fea0003800000 */
[----:B------:R-:W-:Y:S02]  /*b530*/  ULDC UR8, c[0x0][0x634] ;  /* 0x00018d0000087ab9 */ /* 0x000fe40000000800 */
[----:B------:R-:W-:-:S05]  /*b540*/  IADD3 R3, P1, R18, UR8, RZ ;  /* 0x0000000812037c10 */ /* 0x000fca000ff3e0ff */
[----:B------:R-:W-:-:S04]  /*b550*/  IMAD.X R13, RZ, RZ, R17, P1 ;  /* 0x000000ffff0d7224 */ /* 0x000fc800008e0611 */
[----:B------:R-:W-:-:S04]  /*b560*/  IMAD.WIDE.U32 R4, R13, UR6, RZ ;  /* 0x000000060d047c25 */ /* 0x000fc8000f8e00ff */
[----:B------:R-:W-:-:S04]  /*b570*/  IMAD.WIDE.U32 R4, P1, R3, UR7, R4 ;  /* 0x0000000703047c25 */ /* 0x000fc8000f820004 */
[----:B------:R-:W-:-:S04]  /*b580*/  IMAD.WIDE.U32 R2, R3, UR6, RZ ;  /* 0x0000000603027c25 */ /* 0x000fc8000f8e00ff */
[----:B------:R-:W-:Y:S01]  /*b590*/  IMAD.MOV.U32 R2, RZ, RZ, R5 ;  /* 0x000000ffff027224 */ /* 0x000fe200078e0005 */
[----:B------:R-:W-:Y:S01]  /*b5a0*/  IADD3 RZ, P3, R3, R4, RZ ;  /* 0x0000000403ff7210 */ /* 0x000fe20007f7e0ff */
[----:B------:R-:W-:-:S04]  /*b5b0*/  IMAD.X R3, RZ, RZ, RZ, P1 ;  /* 0x000000ffff037224 */ /* 0x000fc800008e06ff */
[----:B------:R-:W-:-:S08]  /*b5c0*/  IMAD.WIDE.U32.X R2, R13, UR7, R2, P3 ;  /* 0x000000070d027c25 */ /* 0x000fd000098e0402 */
.L_x_273:
[--C-:B------:R-:W-:Y:S01]  /*b5d0*/  SHF.R.U64 R10, R2, UR9, R3.reuse ;  /* 0x00000009020a7c19 */ /* 0x100fe20008001203 */
[----:B------:R-:W0:Y:S01]  /*b5e0*/  F2I.U32.TRUNC.NTZ R14, R14 ;  /* 0x0000000e000e7305 */ /* 0x000e22000020f000 */
[----:B------:R-:W-:Y:S01]  /*b5f0*/  SHF.R.U32.HI R2, RZ, UR9, R3 ;  /* 0x00000009ff027c19 */ /* 0x000fe20008011603 */
[----:B------:R-:W-:Y:S01]  /*b600*/  ULDC.64 UR6, c[0x0][0x620] ;  /* 0x0001880000067ab9 */ /* 0x000fe20000000a00 */
[----:B------:R-:W-:Y:S01]  /*b610*/  IADD3 R5, P1, RZ, -R10, RZ ;  /* 0x8000000aff057210 */ /* 0x000fe20007f3e0ff */
[----:B------:R-:W-:Y:S01]  /*b620*/  IMAD.MOV.U32 R3, RZ, RZ, R17 ;  /* 0x000000ffff037224 */ /* 0x000fe200078e0011 */
[----:B------:R-:W-:-:S03]  /*b630*/  ULDC.64 UR8, c[0x0][0x640] ;  /* 0x0001900000087ab9 */ /* 0x000fc60000000a00 */
[----:B------:R-:W-:Y:S01]  /*b640*/  IMAD.X R2, RZ, RZ, ~R2, P1 ;  /* 0x000000ffff027224 */ /* 0x000fe200008e0e02 */
[----:B------:R-:W-:-:S03]  /*b650*/  ISETP.NE.U32.AND P1, PT, RZ, UR8, PT ;  /* 0x00000008ff007c0c */ /* 0x000fc6000bf25070 */
[----:B------:R-:W-:Y:S01]  /*b660*/  IMAD R4, R2, UR6, RZ ;  /* 0x0000000602047c24 */ /* 0x000fe2000f8e02ff */
[----:B------:R-:W-:Y:S01]  /*b670*/  ISETP.NE.AND.EX P1, PT, RZ, UR9, PT, P1 ;  /* 0x00000009ff007c0c */ /* 0x000fe2000bf25310 */
[----:B------:R-:W-:-:S04]  /*b680*/  IMAD.MOV.U32 R2, RZ, RZ, R18 ;  /* 0x000000ffff027224 */ /* 0x000fc800078e0012 */
[----:B------:R-:W-:Y:S01]  /*b690*/  IMAD.WIDE.U32 R2, R5, UR6, R2 ;  /* 0x0000000605027c25 */ /* 0x000fe2000f8e0002 */
[----:B------:R-:W-:-:S03]  /*b6a0*/  ULDC UR6, c[0x0][0x618] ;  /* 0x0001860000067ab9 */ /* 0x000fc60000000800 */
[----:B------:R-:W-:Y:S01]  /*b6b0*/  IMAD R5, R5, UR7, R4 ;  /* 0x0000000705057c24 */ /* 0x000fe2000f8e0204 */
[----:B------:R-:W-:Y:S01]  /*b6c0*/  ULDC UR7, c[0x0][0x154] ;  /* 0x0000550000077ab9 */ /* 0x000fe20000000800 */
[----:B0-----:R-:W-:Y:S02]  /*b6d0*/  IMAD.MOV R4, RZ, RZ, -R14 ;  /* 0x000000ffff047224 */ /* 0x001fe400078e0a0e */
[----:B------:R-:W0:Y:S01]  /*b6e0*/  LDC R14, c[0x0][0x148] ;  /* 0x00005200ff0e7b82 */ /* 0x000e220000000800 */
[----:B------:R-:W-:Y:S02]  /*b6f0*/  IMAD.IADD R3, R3, 0x1, R5 ;  /* 0x0000000103037824 */ /* 0x000fe400078e0205 */
[----:B-1----:R-:W-:Y:S01]  /*b700*/  IMAD R11, R12, R4, R11 ;  /* 0x000000040c0b7224 */ /* 0x002fe200078e020b */
[----:B------:R-:W-:Y:S02]  /*b710*/  I2FP.F32.U32 R4, R9 ;  /* 0x0000000900047245 */ /* 0x000fe40000201000 */
[----:B------:R-:W-:-:S02]  /*b720*/  SHF.R.U64 R12, R2, UR6, R3 ;  /* 0x00000006020c7c19 */ /* 0x000fc40008001203 */
[----:B------:R-:W-:Y:S01]  /*b730*/  SHF.R.U32.HI R3, RZ, UR6, R3 ;  /* 0x00000006ff037c19 */ /* 0x000fe20008011603 */
[----:B------:R-:W-:Y:S01]  /*b740*/  FMUL R4, R4, UR7 ;  /* 0x0000000704047c20 */ /* 0x000fe20008400000 */
[----:B------:R-:W-:Y:S02]  /*b750*/  ULDC UR6, c[0x0][0x608] ;  /* 0x0001820000067ab9 */ /* 0x000fe40000000800 */
[--C-:B------:R-:W-:Y:S01]  /*b760*/  SHF.R.U64 R15, R12, UR6, R3.reuse ;  /* 0x000000060c0f7c19 */ /* 0x100fe20008001203 */
[----:B------:R1:W2:Y:S01]  /*b770*/  F2I.U32.TRUNC.NTZ R20, R4 ;  /* 0x0000000400147305 */ /* 0x0002a2000020f000 */
[----:B------:R-:W-:Y:S01]  /*b780*/  SHF.R.U32.HI R2, RZ, UR6, R3 ;  /* 0x00000006ff027c19 */ /* 0x000fe20008011603 */
[----:B------:R-:W-:-:S03]  /*b790*/  ULDC UR6, c[0x0][0x658] ;  /* 0x0001960000067ab9 */ /* 0x000fc60000000800 */
[--C-:B------:R-:W-:Y:S02]  /*b7a0*/  SHF.R.U64 R13, R15, UR6, R2.reuse ;  /* 0x000000060f0d7c19 */ /* 0x100fe40008001202 */
[----:B------:R-:W-:-:S03]  /*b7b0*/  SHF.R.U32.HI R19, RZ, UR6, R2 ;  /* 0x00000006ff137c19 */ /* 0x000fc60008011602 */
[----:B------:R-:W-:Y:S02]  /*b7c0*/  IMAD.MOV.U32 R2, RZ, RZ, R13 ;  /* 0x000000ffff027224 */ /* 0x000fe400078e000d */
[----:B------:R-:W-:Y:S01]  /*b7d0*/  IMAD.MOV.U32 R3, RZ, RZ, R19 ;  /* 0x000000ffff037224 */ /* 0x000fe200078e0013 */
[----:B-1----:R-:W-:Y:S06]  /*b7e0*/  @!P1 BRA `(.L_x_274) ;  /* 0x0000000000289947 */ /* 0x002fec0003800000 */
        /* <DEDUP_REMOVED lines=10> */
.L_x_274:
[----:B------:R-:W1:Y:S01]  /*b890*/  LDC R4, c[0x0][0x65c] ;  /* 0x00019700ff047b82 */ /* 0x000e620000000800 */
[----:B------:R-:W-:Y:S01]  /*b8a0*/  ULDC UR6, c[0x0][0x648] ;  /* 0x0001920000067ab9 */ /* 0x000fe20000000800 */
[----:B------:R-:W-:Y:S01]  /*b8b0*/  LOP3.LUT R15, R15, UR5, RZ, 0xc0, !PT ;  /* 0x000000050f0f7c12 */ /* 0x000fe2000f8ec0ff */
[----:B--2---:R-:W-:Y:S01]  /*b8c0*/  IMAD.MOV R20, RZ, RZ, -R20 ;  /* 0x000000ffff147224 */ /* 0x004fe200078e0a14 */
[----:B------:R-:W-:Y:S01]  /*b8d0*/  SHF.R.U64 R2, R2, UR6, R3 ;  /* 0x0000000602027c19 */ /* 0x000fe20008001203 */
[----:B------:R-:W-:Y:S01]  /*b8e0*/  ULDC UR6, c[0x0][0x638] ;  /* 0x00018e0000067ab9 */ /* 0x000fe20000000800 */
[----:B------:R-:W-:Y:S01]  /*b8f0*/  LOP3.LUT R12, R12, UR4, RZ, 0xc0, !PT ;  /* 0x000000040c0c7c12 */ /* 0x000fe2000f8ec0ff */
[----:B------:R-:W-:Y:S01]  /*b900*/  ULDC UR7, c[0x0][0x610] ;  /* 0x0001840000077ab9 */ /* 0x000fe20000000800 */
[----:B------:R-:W-:Y:S01]  /*b910*/  IMAD.MOV.U32 R3, RZ, RZ, 0x1 ;  /* 0x00000001ff037424 */ /* 0x000fe200078e00ff */
[----:B-1----:R-:W-:Y:S01]  /*b920*/  ISETP.NE.AND P1, PT, R4, 0x1, PT ;  /* 0x000000010400780c */ /* 0x002fe20003f25270 */
[----:B------:R-:W-:-:S02]  /*b930*/  IMAD.MOV R4, RZ, RZ, -R2 ;  /* 0x000000ffff047224 */ /* 0x000fc400078e0a02 */
[----:B------:R-:W-:Y:S02]  /*b940*/  IMAD R2, R2, UR13, R15 ;  /* 0x0000000d02027c24 */ /* 0x000fe4000f8e020f */
[----:B------:R-:W-:Y:S01]  /*b950*/  IMAD R13, R4, UR6, R13 ;  /* 0x00000006040d7c24 */ /* 0x000fe2000f8e020d */
[----:B------:R-:W-:-:S07]  /*b960*/  ULDC UR6, c[0x0][0x600] ;  /* 0x0001800000067ab9 */ /* 0x000fce0000000800 */
[----:B0-----:R-:W-:-:S04]  /*b970*/  @P1 IMAD R11, R14, R20, R9 ;  /* 0x000000140e0b1224 */ /* 0x001fc800078e0209 */
[----:B------:R-:W-:Y:S02]  /*b980*/  IMAD R11, R2, UR7, R11 ;  /* 0x00000007020b7c24 */ /* 0x000fe4000f8e020b */
[----:B------:R-:W-:-:S05]  /*b990*/  IMAD R2, R13, UR6, R12 ;  /* 0x000000060d027c24 */ /* 0x000fca000f8e020c */
[----:B------:R-:W-:Y:S02]  /*b9a0*/  SEL R22, R2, R11, !P1 ;  /* 0x0000000b02167207 */ /* 0x000fe40004800000 */
[----:B------:R-:W-:Y:S01]  /*b9b0*/  SEL R19, R11, R2, !P1 ;  /* 0x000000020b137207 */ /* 0x000fe20004800000 */
[----:B------:R-:W-:-:S07]  /*b9c0*/  IMAD.MOV.U32 R2, RZ, RZ, R10 ;  /* 0x000000ffff027224 */ /* 0x000fce00078e000a */
.L_x_272:
[----:B------:R-:W-:Y:S05]  /*b9d0*/  BSYNC B1 ;  /* 0x0000000000017941 */ /* 0x000fea0003800000 */
.L_x_271:
[----:B------:R-:W-:-:S13]  /*b9e0*/  LOP3.LUT P1, RZ, R3, 0xff, RZ, 0xc0, !PT ;  /* 0x000000ff03ff7812 */ /* 0x000fda000782c0ff */
[----:B------:R-:W-:Y:S05]  /*b9f0*/  @P1 BRA `(.L_x_275) ;  /* 0xfffffff400001947 */ /* 0x000fea000383ffff */
[----:B------:R-:W-:Y:S05]  /*ba00*/  BSYNC B0 ;  /* 0x0000000000007941 */ /* 0x000fea0003800000 */
.L_x_263:
[----:B------:R-:W-:-:S03]  /*ba10*/  UMOV UR6, 0xffffffff ;  /* 0xffffffff00067882 */ /* 0x000fc60000000000 */
[----:B------:R-:W-:Y:S05]  /*ba20*/  BRA.DIV UR6, `(.L_x_276) ;  /* 0x00000006061c7947 */ /* 0x000fea000b800000 */
[----:B------:R-:W-:-:S13]  /*ba30*/  ELECT P6, URZ, PT ;  /* 0x00000000003f782f */ /* 0x000fda00038c0000 */
.L_x_291:
[----:B------:R-:W-:Y:S04]  /*ba40*/  BSSY B0, `(.L_x_277) ;  /* 0x0000022000007945 */ /* 0x000fe80003800000 */
[----:B------:R-:W-:Y:S05]  /*ba50*/  @!P6 BRA `(.L_x_278) ;  /* 0x000000000080e947 */ /* 0x000fea0003800000 */
[----:B------:R-:W-:-:S04]  /*ba60*/  LOP3.LUT R16, R16, 0x2, RZ, 0xfc, !PT ;  /* 0x0000000210107812 */ /* 0x000fc800078efcff */
[----:B------:R-:W-:-:S13]  /*ba70*/  ISETP.NE.AND P0, PT, R16, 0x3, PT ;  /* 0x000000031000780c */ /* 0x000fda0003f05270 */
[----:B------:R-:W-:Y:S05]  /*ba80*/  @!P0 BRA `(.L_x_279) ;  /* 0x0000000000048947 */ /* 0x000fea0003800000 */
[----:B------:R-:W-:Y:S01]  /*ba90*/  BPT.TRAP 0x1 ;  /* 0x000000040000795c */ /* 0x000fe20000300000 */
.L_x_279:
[----:B------:R-:W0:Y:S01]  /*baa0*/  S2R R3, SR_CgaCtaId ;  /* 0x0000000000037919 */ /* 0x000e220000008800 */
[----:B------:R-:W-:Y:S02]  /*bab0*/  MOV R2, 0x400 ;  /* 0x0000040000027802 */ /* 0x000fe40000000f00 */
[----:B------:R-:W-:Y:S02]  /*bac0*/  SHF.L.U32 R4, R0, 0x1f, RZ ;  /* 0x0000001f00047819 */ /* 0x000fe400000006ff */
[----:B0-----:R-:W-:-:S05]  /*bad0*/  LEA R2, R3, R2, 0x18 ;  /* 0x0000000203027211 */ /* 0x001fca00078ec0ff */
[----:B------:R-:W-:-:S04]  /*bae0*/  VIADD R2, R2, 0x18 ;  /* 0x0000001802027836 */ /* 0x000fc80000000000 */
[C---:B------:R-:W-:Y:S02]  /*baf0*/  IMAD R9, R7.reuse, 0x8, R2 ;  /* 0x0000000807097824 */ /* 0x040fe400078e0202 */
[----:B------:R-:W-:Y:S02]  /*bb00*/  VIADD R7, R7, 0x1 ;  /* 0x0000000107077836 */ /* 0x000fe40000000000 */
[----:B------:R-:W0:Y:S03]  /*bb10*/  SYNCS.PHASECHK.TRANS64.TRYWAIT P0, [R9+URZ], R4 ;  /* 0x00000004090075a7 */ /* 0x000e26000800017f */
[----:B------:R-:W-:-:S04]  /*bb20*/  ISETP.NE.AND P1, PT, R7, 0x3, PT ;  /* 0x000000030700780c */ /* 0x000fc80003f25270 */
[----:B------:R-:W-:Y:S02]  /*bb30*/  SEL R3, RZ, 0x1, P1 ;  /* 0x00000001ff037807 */ /* 0x000fe40000800000 */
[----:B------:R-:W-:Y:S02]  /*bb40*/  SEL R7, R7, RZ, P1 ;  /* 0x000000ff07077207 */ /* 0x000fe40000800000 */
[----:B------:R-:W-:-:S03]  /*bb50*/  LOP3.LUT R11, R0, R3, RZ, 0x3c, !PT ;  /* 0x00000003000b7212 */ /* 0x000fc600078e3cff */
[----:B------:R-:W-:Y:S01]  /*bb60*/  IMAD R6, R7, 0x8, R2 ;  /* 0x0000000807067824 */ /* 0x000fe200078e0202 */
[----:B------:R-:W-:Y:S01]  /*bb70*/  SHF.L.U32 R5, R11, 0x1f, RZ ;  /* 0x0000001f0b057819 */ /* 0x000fe200000006ff */
[----:B0-----:R-:W-:Y:S06]  /*bb80*/  @!P0 BRA `(.L_x_280) ;  /* 0x0000000000e48947 */ /* 0x001fec0003800000 */
.L_x_292:
[----:B------:R-:W1:Y:S01]  /*bb90*/  SYNCS.PHASECHK.TRANS64.TRYWAIT P0, [R6+URZ], R5 ;  /* 0x00000005060075a7 */ /* 0x000e62000800017f */
[----:B------:R-:W-:-:S05]  /*bba0*/  VIADD R0, R7, 0x1 ;  /* 0x0000000107007836 */ /* 0x000fca0000000000 */
[----:B------:R-:W-:-:S04]  /*bbb0*/  ISETP.NE.AND P1, PT, R0, 0x3, PT ;  /* 0x000000030000780c */ /* 0x000fc80003f25270 */
[----:B0-----:R-:W-:Y:S02]  /*bbc0*/  SEL R4, RZ, 0x1, P1 ;  /* 0x00000001ff047807 */ /* 0x001fe40000800000 */
[----:B------:R-:W-:Y:S02]  /*bbd0*/  SEL R3, R0, RZ, P1 ;  /* 0x000000ff00037207 */ /* 0x000fe40000800000 */
[----:B------:R-:W-:Y:S01]  /*bbe0*/  LOP3.LUT R0, R11, R4, RZ, 0x3c, !PT ;  /* 0x000000040b007212 */ /* 0x000fe200078e3cff */
[----:B-1----:R-:W-:Y:S06]  /*bbf0*/  @!P0 BRA `(.L_x_281) ;  /* 0x0000000000dc8947 */ /* 0x002fec0003800000 */
.L_x_293:
[----:B------:R-:W-:Y:S01]  /*bc00*/  IMAD R3, R3, 0x8, R2 ;  /* 0x0000000803037824 */ /* 0x000fe200078e0202 */
[----:B------:R-:W-:-:S07]  /*bc10*/  SHF.L.U32 R0, R0, 0x1f, RZ ;  /* 0x0000001f00007819 */ /* 0x000fce00000006ff */
.L_x_282:
[----:B-1----:R1:W2:Y:S02]  /*bc20*/  SYNCS.PHASECHK.TRANS64.TRYWAIT P0, [R3+URZ], R0 ;  /* 0x00000000030075a7 */ /* 0x0022a4000800017f */
[----:B--2---:R-:W-:Y:S05]  /*bc30*/  @!P0 NANOSLEEP.SYNCS 0x989680 ;  /* 0x009896800000895d */ /* 0x004fea0003900000 */
[----:B------:R-:W2:Y:S02]  /*bc40*/  @!P0 SYNCS.PHASECHK.TRANS64 P0, [R3+URZ], R0 ;  /* 0x00000000030085a7 */ /* 0x000ea4000800007f */
[----:B--2---:R-:W-:Y:S05]  /*bc50*/  @!P0 BRA `(.L_x_282) ;  /* 0xfffffffc00f08947 */ /* 0x004fea000383ffff */
.L_x_278:
[----:B------:R-:W-:Y:S05]  /*bc60*/  BSYNC B0 ;  /* 0x0000000000007941 */ /* 0x000fea0003800000 */
.L_x_277:
[----:B------:R-:W-:Y:S05]  /*bc70*/  EXIT ;  /* 0x000000000000794d */ /* 0x000fea0003800000 */
.L_x_15:
[----:B-1----:R1:W2:Y:S02]  /*bc80*/  SYNCS.PHASECHK.TRANS64.TRYWAIT P0, [R143+URZ], R0 ;  /* 0x000000008f0075a7 */ /* 0x0022a4000800017f */
[----:B--2---:R-:W-:Y:S05]  /*bc90*/  @!P0 NANOSLEEP.SYNCS 0x989680 ;  /* 0x009896800000895d */ /* 0x004fea0003900000 */
[----:B------:R-:W2:Y:S02]  /*bca0*/  @!P0 SYNCS.PHASECHK.TRANS64 P0, [R143+URZ], R0 ;  /* 0x000000008f0085a7 */ /* 0x000ea4000800007f */
[----:B--2---:R-:W-:Y:S05]  /*bcb0*/  @!P0 BRA `(.L_x_15) ;  /* 0xfffffffc00f08947 */ /* 0x004fea000383ffff */
[----:B------:R-:W-:Y:S05]  /*bcc0*/  BRA `(.L_x_283) ;  /* 0xffffff5400e07947 */ /* 0x000fea000383ffff */
.L_x_20:
[----:B--2---:R2:W3:Y:S02]  /*bcd0*/  SYNCS.PHASECHK.TRANS64.TRYWAIT P1, [R3+URZ], R0 ;  /* 0x00000000030075a7 */ /* 0x0044e4000802017f */
[----:B---3--:R-:W-:Y:S05]  /*bce0*/  @!P1 NANOSLEEP.SYNCS 0x989680 ;  /* 0x009896800000995d */ /* 0x008fea0003900000 */
[----:B------:R-:W3:Y:S02]  /*bcf0*/  @!P1 SYNCS.PHASECHK.TRANS64 P1, [R3+URZ], R0 ;  /* 0x00000000030095a7 */ /* 0x000ee4000802007f */
[----:B---3--:R-:W-:Y:S05]  /*bd00*/  @!P1 BRA `(.L_x_20) ;  /* 0xfffffffc00f09947 */ /* 0x008fea000383ffff */
[----:B------:R-:W-:Y:S05]  /*bd10*/  BRA `(.L_x_19) ;  /* 0xffffff5800507947 */ /* 0x000fea000383ffff */
.L_x_25:
[----:B--2---:R-:W-:-:S04]  /*bd20*/  IMAD.U32 R4, RZ, RZ, UR8 ;  /* 0x00000008ff047e24 */ /* 0x004fc8000f8e00ff */
[----:B------:R2:W3:Y:S03]  /*bd30*/  SYNCS.PHASECHK.TRANS64.TRYWAIT P1, [R4+URZ], R3 ;  /* 0x00000003040075a7 */ /* 0x0004e6000802017f */
[----:B---3--:R-:W-:Y:S05]  /*bd40*/  @!P1 NANOSLEEP.SYNCS 0x989680 ;  /* 0x009896800000995d */ /* 0x008fea0003900000 */
[----:B------:R-:W3:Y:S02]  /*bd50*/  @!P1 SYNCS.PHASECHK.TRANS64 P1, [R4+URZ], R3 ;  /* 0x00000003040095a7 */ /* 0x000ee4000802007f */
[----:B---3--:R-:W-:Y:S05]  /*bd60*/  @!P1 BRA `(.L_x_25) ;  /* 0xfffffffc00ec9947 */ /* 0x008fea000383ffff */
[----:B------:R-:W-:Y:S05]  /*bd70*/  BRA `(.L_x_24) ;  /* 0xffffff7000387947 */ /* 0x000fea000383ffff */
.L_x_31:
[----:B-1----:R1:W2:Y:S02]  /*bd80*/  SYNCS.PHASECHK.TRANS64.TRYWAIT P0, [R143+URZ+0x10], R0 ;  /* 0x000010008f0075a7 */ /* 0x0022a4000800017f */
[----:B--2---:R-:W-:Y:S05]  /*bd90*/  @!P0 NANOSLEEP.SYNCS 0x989680 ;  /* 0x009896800000895d */ /* 0x004fea0003900000 */
[----:B------:R-:W2:Y:S02]  /*bda0*/  @!P0 SYNCS.PHASECHK.TRANS64 P0, [R143+URZ+0x10], R0 ;  /* 0x000010008f0085a7 */ /* 0x000ea4000800007f */
[----:B--2---:R-:W-:Y:S05]  /*bdb0*/  @!P0 BRA `(.L_x_31) ;  /* 0xfffffffc00f08947 */ /* 0x004fea000383ffff */
[----:B------:R-:W-:Y:S05]  /*bdc0*/  BRA `(.L_x_284) ;  /* 0xffffff8800607947 */ /* 0x000fea000383ffff */
.L_x_264:
[----:B------:R-:W-:Y:S01]  /*bdd0*/  BSSY B1, `(.L_x_285) ;  /* 0x0000006000017945 */ /* 0x000fe20003800000 */
[----:B------:R-:W-:-:S07]  /*bde0*/  IMAD.MOV.U32 R15, RZ, RZ, -0x1 ;  /* 0xffffffffff0f7424 */ /* 0x000fce00078e00ff */
[----:B-----5:R-:W-:Y:S05]  /*bdf0*/  WARPSYNC.COLLECTIVE R15, `(.L_x_286) ;  /* 0x000000000f0c7348 */ /* 0x020fea0003c00000 */
[----:B------:R-:W-:Y:S02]  /*be00*/  ELECT P6, UR62, PT ;  /* 0x00000000003e782f */ /* 0x000fe400038c0000 */
[----:B------:R-:W-:Y:S01]  /*be10*/  MOV R14, UR62 ;  /* 0x0000003e000e7c02 */ /* 0x000fe20008000f00 */
[----:B-----5:R-:W-:Y:S10]  /*be20*/  ENDCOLLECTIVE ;  /* 0x000000000000791b */ /* 0x020ff40003800000 */
.L_x_286:
[----:B------:R-:W-:Y:S05]  /*be30*/  BSYNC B1 ;  /* 0x0000000000017941 */ /* 0x000fea0003800000 */
.L_x_285:
[----:B------:R-:W-:Y:S05]  /*be40*/  BRA `(.L_x_287) ;  /* 0xffffffec00f87947 */ /* 0x000fea000383ffff */
.L_x_267:
[----:B0-----:R0:W1:Y:S02]  /*be50*/  SYNCS.PHASECHK.TRANS64.TRYWAIT P1, [R10+URZ+0x18], R5 ;  /* 0x000018050a0075a7 */ /* 0x001064000802017f */
[----:B-1----:R-:W-:Y:S05]  /*be60*/  @!P1 NANOSLEEP.SYNCS 0x989680 ;  /* 0x009896800000995d */ /* 0x002fea0003900000 */
[----:B------:R-:W1:Y:S02]  /*be70*/  @!P1 SYNCS.PHASECHK.TRANS64 P1, [R10+URZ+0x18], R5 ;  /* 0x000018050a0095a7 */ /* 0x000e64000802007f */
[----:B-1----:R-:W-:Y:S05]  /*be80*/  @!P1 BRA `(.L_x_267) ;  /* 0xfffffffc00f09947 */ /* 0x002fea000383ffff */
[----:B------:R-:W-:Y:S05]  /*be90*/  BRA `(.L_x_288) ;  /* 0xfffffff0002c7947 */ /* 0x000fea000383ffff */
.L_x_276:
[----:B------:R-:W-:Y:S01]  /*bea0*/  BSSY B0, `(.L_x_289) ;  /* 0x0000006000007945 */ /* 0x000fe20003800000 */
[----:B------:R-:W-:-:S07]  /*beb0*/  IMAD.MOV.U32 R15, RZ, RZ, -0x1 ;  /* 0xffffffffff0f7424 */ /* 0x000fce00078e00ff */
[----:B-----5:R-:W-:Y:S05]  /*bec0*/  WARPSYNC.COLLECTIVE R15, `(.L_x_290) ;  /* 0x000000000f0c7348 */ /* 0x020fea0003c00000 */
[----:B------:R-:W-:Y:S02]  /*bed0*/  ELECT P6, UR62, PT ;  /* 0x00000000003e782f */ /* 0x000fe400038c0000 */
[----:B------:R-:W-:Y:S01]  /*bee0*/  MOV R14, UR62 ;  /* 0x0000003e000e7c02 */ /* 0x000fe20008000f00 */
[----:B-----5:R-:W-:Y:S10]  /*bef0*/  ENDCOLLECTIVE ;  /* 0x000000000000791b */ /* 0x020ff40003800000 */
.L_x_290:
[----:B------:R-:W-:Y:S05]  /*bf00*/  BSYNC B0 ;  /* 0x0000000000007941 */ /* 0x000fea0003800000 */
.L_x_289:
[----:B------:R-:W-:Y:S05]  /*bf10*/  BRA `(.L_x_291) ;  /* 0xfffffff800c87947 */ /* 0x000fea000383ffff */
.L_x_280:
[----:B0-----:R0:W1:Y:S02]  /*bf20*/  SYNCS.PHASECHK.TRANS64.TRYWAIT P0, [R9+URZ], R4 ;  /* 0x00000004090075a7 */ /* 0x001064000800017f */
[----:B-1----:R-:W-:Y:S05]  /*bf30*/  @!P0 NANOSLEEP.SYNCS 0x989680 ;  /* 0x009896800000895d */ /* 0x002fea0003900000 */
[----:B------:R-:W1:Y:S02]  /*bf40*/  @!P0 SYNCS.PHASECHK.TRANS64 P0, [R9+URZ], R4 ;  /* 0x00000004090085a7 */ /* 0x000e64000800007f */
[----:B-1----:R-:W-:Y:S05]  /*bf50*/  @!P0 BRA `(.L_x_280) ;  /* 0xfffffffc00f08947 */ /* 0x002fea000383ffff */
[----:B------:R-:W-:Y:S05]  /*bf60*/  BRA `(.L_x_292) ;  /* 0xfffffffc00087947 */ /* 0x000fea000383ffff */
.L_x_281:
[----:B0-----:R0:W1:Y:S02]  /*bf70*/  SYNCS.PHASECHK.TRANS64.TRYWAIT P0, [R6+URZ], R5 ;  /* 0x00000005060075a7 */ /* 0x001064000800017f */
[----:B-1----:R-:W-:Y:S05]  /*bf80*/  @!P0 NANOSLEEP.SYNCS 0x989680 ;  /* 0x009896800000895d */ /* 0x002fea0003900000 */
[----:B------:R-:W1:Y:S02]  /*bf90*/  @!P0 SYNCS.PHASECHK.TRANS64 P0, [R6+URZ], R5 ;  /* 0x00000005060085a7 */ /* 0x000e64000800007f */
[----:B-1----:R-:W-:Y:S05]  /*bfa0*/  @!P0 BRA `(.L_x_281) ;  /* 0xfffffffc00f08947 */ /* 0x002fea000383ffff */
[----:B------:R-:W-:Y:S05]  /*bfb0*/  BRA `(.L_x_293) ;  /* 0xfffffffc00107947 */ /* 0x000fea000383ffff */
.L_x_294:
[----:B------:R-:W-:-:S00]  /*bfc0*/  BRA `(.L_x_294) ;  /* 0xfffffffc00fc7947 */ /* 0x000fc0000383ffff */
[----:B------:R-:W-:-:S00]  /*bfd0*/  NOP ;  /* 0x0000000000007918 */ /* 0x000fc00000000000 */
        /* <DEDUP_REMOVED lines=10> */
.L_x_295:


//--------------------- .nv.global.init           --------------------------
	.section	.nv.global.init,"aw",@progbits
.nv.global.init:
	.type		$str$22,@object
	.size		$str$22,($str$23 - $str$22)
$str$22:
        /*0000*/ 	.byte	0x6b, 0x5f, 0x74, 0x69, 0x6c, 0x65, 0x5f, 0x63, 0x6f, 0x75, 0x6e, 0x74, 0x20, 0x3e, 0x3d, 0x20
        /*0010*/ 	.byte	0x31, 0x00
	.type		$str$23,@object
	.size		$str$23,(__unnamed_1 - $str$23)
$str$23:
        /*0012*/ 	.byte	0x2f, 0x74, 0x6d, 0x70, 0x2f, 0x63, 0x75, 0x74, 0x6c, 0x61, 0x73, 0x73, 0x5f, 0x73, 0x77, 0x65
        /*0022*/ 	.byte	0x65, 0x70, 0x5f, 0x73, 0x72, 0x63, 0x2f, 0x69, 0x6e, 0x63, 0x6c, 0x75, 0x64, 0x65, 0x2f, 0x63
        /*0032*/ 	.byte	0x75, 0x74, 0x6c, 0x61, 0x73, 0x73, 0x2f, 0x67, 0x65, 0x6d, 0x6d, 0x2f, 0x63, 0x6f, 0x6c, 0x6c
        /*0042*/ 	.byte	0x65, 0x63, 0x74, 0x69, 0x76, 0x65, 0x2f, 0x73, 0x6d, 0x39, 0x30, 0x5f, 0x6d, 0x6d, 0x61, 0x5f
        /*0052*/ 	.byte	0x74, 0x6d, 0x61, 0x5f, 0x67, 0x6d, 0x6d, 0x61, 0x5f, 0x73, 0x73, 0x5f, 0x77, 0x61, 0x72, 0x70
        /*0062*/ 	.byte	0x73, 0x70, 0x65, 0x63, 0x69, 0x61, 0x6c, 0x69, 0x7a, 0x65, 0x64, 0x2e, 0x68, 0x70, 0x70, 0x00
	.type		__unnamed_1,@object
	.size		__unnamed_1,(.L_0 - __unnamed_1)
__unnamed_1:
        /*0072*/ 	.byte	0x76, 0x6f, 0x69, 0x64, 0x20, 0x63, 0x75, 0x74, 0x6c, 0x61, 0x73, 0x73, 0x3a, 0x3a, 0x67, 0x65
        /* <DEDUP_REMOVED lines=172> */
.L_0:


//--------------------- .nv.shared._ZN7cutlass13device_kernelINS_4gemm6kernel13GemmUniversalIN4cute5tupleIJiiiiEEENS1_10collective13CollectiveMmaINS1_34MainloopSm90TmaGmmaWarpSpecializedILi3ENS5_IJNS4_1CILi1EEESB_SB_EEENS1_32KernelTmaWarpSpecializedPingpongEEENS5_IJNSA_ILi64EEENSA_ILi224EEENSA_ILi256EEEEEEaNS5_IJlSB_lEEEaSJ_NS4_8TiledMMAINS4_8MMA_AtomIJNS4_4SM904GMMA26MMA_64x32x32_S32S8S8_SS_TNEEEENS4_6LayoutISC_NS5_IJNSA_ILi0EEESR_SR_EEEEENS5_IJNS4_10UnderscoreESU_SU_EEEEENS4_13SM90_TMA_LOADENS4_14ComposedLayoutINS4_7SwizzleILi3ELi4ELi3EEENS4_18smem_ptr_flag_bitsILi8EEENSQ_INS5_IJNSA_ILi8EEENSA_ILi128EEEEEENS5_IJS14_SB_EEEEEEEvNS4_8identityESX_S18_vS19_EENS_8epilogue10collective6detail29Sm90TmaWarpSpecializedAdapterINS1C_15DefaultEpilogueIaSJ_SJ_NS1B_6thread17LinearCombinationIaLi1EiiLNS1G_9ScaleType4KindE0ELNS_15FloatRoundStyleE2EaEENS1_15EpilogueDefaultEEEEEvvEEEEvNT_6ParamsE --------------------------
	.section	.nv.shared._ZN7cutlass13device_kernelINS_4gemm6kernel13GemmUniversalIN4cute5tupleIJiiiiEEENS1_10collective13CollectiveMmaINS1_34MainloopSm90TmaGmmaWarpSpecializedILi3ENS5_IJNS4_1CILi1EEESB_SB_EEENS1_32KernelTmaWarpSpecializedPingpongEEENS5_IJNSA_ILi64EEENSA_ILi224EEENSA_ILi256EEEEEEaNS5_IJlSB_lEEEaSJ_NS4_8TiledMMAINS4_8MMA_AtomIJNS4_4SM904GMMA26MMA_64x32x32_S32S8S8_SS_TNEEEENS4_6LayoutISC_NS5_IJNSA_ILi0EEESR_SR_EEEEENS5_IJNS4_10UnderscoreESU_SU_EEEEENS4_13SM90_TMA_LOADENS4_14ComposedLayoutINS4_7SwizzleILi3ELi4ELi3EEENS4_18smem_ptr_flag_bitsILi8EEENSQ_INS5_IJNSA_ILi8EEENSA_ILi128EEEEEENS5_IJS14_SB_EEEEEEEvNS4_8identityESX_S18_vS19_EENS_8epilogue10collective6detail29Sm90TmaWarpSpecializedAdapterINS1C_15DefaultEpilogueIaSJ_SJ_NS1B_6thread17LinearCombinationIaLi1EiiLNS1G_9ScaleType4KindE0ELNS_15FloatRoundStyleE2EaEENS1_15EpilogueDefaultEEEEEvvEEEEvNT_6ParamsE,"aw",@nobits
	.sectionflags	@""
	.align	16
	.zero		1024


//--------------------- .nv.shared.reserved.0     --------------------------
	.section	.nv.shared.reserved.0,"aw",@nobits
	.weak		__nv_reservedSMEM_offset_0_alias
	.size		__nv_reservedSMEM_offset_0_alias, 0, 0
	.other		__nv_reservedSMEM_offset_0_alias,@"STO_CUDA_RESERVED_SHARED STV_DEFAULT"
__nv_reservedSMEM_offset_0_alias:
	.zero		0


//--------------------- .nv.global                --------------------------
	.section	.nv.global,"aw",@nobits
.nv.global:
	.type		_ZN39_INTERNAL_a7fb38e4_4_k_cu_7e7b04be_48794cute1_E,@object
	.size		_ZN39_INTERNAL_a7fb38e4_4_k_cu_7e7b04be_48794cute1_E,(_ZN39_INTERNAL_a7fb38e4_4_k_cu_7e7b04be_48794cuda3std3__45__cpo6cbeginE - _ZN39_INTERNAL_a7fb38e4_4_k_cu_7e7b04be_48794cute1_E)
_ZN39_INTERNAL_a7fb38e4_4_k_cu_7e7b04be_48794cute1_E:
	.zero		1
	.type		_ZN39_INTERNAL_a7fb38e4_4_k_cu_7e7b04be_48794cuda3std3__45__cpo6cbeginE,@object
	.size		_ZN39_INTERNAL_a7fb38e4_4_k_cu_7e7b04be_48794cuda3std3__45__cpo6cbeginE,(_ZN39_INTERNAL_a7fb38e4_4_k_cu_7e7b04be_48794cuda3std3__48in_placeE - _ZN39_INTERNAL_a7fb38e4_4_k_cu_7e7b04be_48794cuda3std3__45__cpo6cbeginE)
_ZN39_INTERNAL_a7fb38e4_4_k_cu_7e7b04be_48794cuda3std3__45__cpo6cbeginE:
	.zero		1
	.type		_ZN39_INTERNAL_a7fb38e4_4_k_cu_7e7b04be_48794cuda3std3__48in_placeE,@object
	.size		_ZN39_INTERNAL_a7fb38e4_4_k_cu_7e7b04be_48794cuda3std3__48in_placeE,(_ZN39_INTERNAL_a7fb38e4_4_k_cu_7e7b04be_48794cuda3std6ranges3__45__cpo9iter_moveE - _ZN39_INTERNAL_a7fb38e4_4_k_cu_7e7b04be_48794cuda3std3__48in_placeE)
_ZN39_INTERNAL_a7fb38e4_4_k_cu_7e7b04be_48794cuda3std3__48in_placeE:
	.zero		1
	.type		_ZN39_INTERNAL_a7fb38e4_4_k_cu_7e7b04be_48794cuda3std6ranges3__45__cpo9iter_moveE,@object
	.size		_ZN39_INTERNAL_a7fb38e4_4_k_cu_7e7b04be_48794cuda3std6ranges3__45__cpo9iter_moveE,(_ZN39_INTERNAL_a7fb38e4_4_k_cu_7e7b04be_48794cuda3std3__45__cpo5beginE - _ZN39_INTERNAL_a7fb38e4_4_k_cu_7e7b04be_48794cuda3std6ranges3__45__cpo9iter_moveE)
_ZN39_INTERNAL_a7fb38e4_4_k_cu_7e7b04be_48794cuda3std6ranges3__45__cpo9iter_moveE:
	.zero		1
	.type		_ZN39_INTERNAL_a7fb38e4_4_k_cu_7e7b04be_48794cuda3std3__45__cpo5beginE,@object
	.size		_ZN39_INTERNAL_a7fb38e4_4_k_cu_7e7b04be_48794cuda3std3__45__cpo5beginE,(_ZN39_INTERNAL_a7fb38e4_4_k_cu_7e7b04be_48794cuda3std3__441_GLOBAL__N__a7fb38e4_4_k_cu_7e7b04be_48796ignoreE - _ZN39_INTERNAL_a7fb38e4_4_k_cu_7e7b04be_48794cuda3std3__45__cpo5beginE)
_ZN39_INTERNAL_a7fb38e4_4_k_cu_7e7b04be_48794cuda3std3__45__cpo5beginE:
	.zero		1
	.type		_ZN39_INTERNAL_a7fb38e4_4_k_cu_7e7b04be_48794cuda3std3__441_GLOBAL__N__a7fb38e4_4_k_cu_7e7b04be_48796ignoreE,@object
	.size		_ZN39_INTERNAL_a7fb38e4_4_k_cu_7e7b04be_48794cuda3std3__441_GLOBAL__N__a7fb38e4_4_k_cu_7e7b04be_48796ignoreE,(_ZN39_INTERNAL_a7fb38e4_4_k_cu_7e7b04be_48794cute7productE - _ZN39_INTERNAL_a7fb38e4_4_k_cu_7e7b04be_48794cuda3std3__441_GLOBAL__N__a7fb38e4_4_k_cu_7e7b04be_48796ignoreE)
_ZN39_INTERNAL_a7fb38e4_4_k_cu_7e7b04be_48794cuda3std3__441_GLOBAL__N__a7fb38e4_4_k_cu_7e7b04be_48796ignoreE:
	.zero		1
	.type		_ZN39_INTERNAL_a7fb38e4_4_k_cu_7e7b04be_48794cute7productE,@object
	.size		_ZN39_INTERNAL_a7fb38e4_4_k_cu_7e7b04be_48794cute7productE,(_ZN39_INTERNAL_a7fb38e4_4_k_cu_7e7b04be_48794cuda3std3__45__cpo3endE - _ZN39_INTERNAL_a7fb38e4_4_k_cu_7e7b04be_48794cute7productE)
_ZN39_INTERNAL_a7fb38e4_4_k_cu_7e7b04be_48794cute7productE:
	.zero		1
	.type		_ZN39_INTERNAL_a7fb38e4_4_k_cu_7e7b04be_48794cuda3std3__45__cpo3endE,@object
	.size		_ZN39_INTERNAL_a7fb38e4_4_k_cu_7e7b04be_48794cuda3std3__45__cpo3endE,(_ZN39_INTERNAL_a7fb38e4_4_k_cu_7e7b04be_48794cuda3std3__419piecewise_constructE - _ZN39_INTERNAL_a7fb38e4_4_k_cu_7e7b04be_48794cuda3std3__45__cpo3endE)
_ZN39_INTERNAL_a7fb38e4_4_k_cu_7e7b04be_48794cuda3std3__45__cpo3endE:
	.zero		1
	.type		_ZN39_INTERNAL_a7fb38e4_4_k_cu_7e7b04be_48794cuda3std3__419piecewise_constructE,@object
	.size		_ZN39_INTERNAL_a7fb38e4_4_k_cu_7e7b04be_48794cuda3std3__419piecewise_constructE,(_ZN39_INTERNAL_a7fb38e4_4_k_cu_7e7b04be_48794cuda3std3__45__cpo4cendE - _ZN39_INTERNAL_a7fb38e4_4_k_cu_7e7b04be_48794cuda3std3__419piecewise_constructE)
_ZN39_INTERNAL_a7fb38e4_4_k_cu_7e7b04be_48794cuda3std3__419piecewise_constructE:
	.zero		1
	.type		_ZN39_INTERNAL_a7fb38e4_4_k_cu_7e7b04be_48794cuda3std3__45__cpo4cendE,@object
	.size		_ZN39_INTERNAL_a7fb38e4_4_k_cu_7e7b04be_48794cuda3std3__45__cpo4cendE,(_ZN39_INTERNAL_a7fb38e4_4_k_cu_7e7b04be_48794cuda3std6ranges3__45__cpo4swapE - _ZN39_INTERNAL_a7fb38e4_4_k_cu_7e7b04be_48794cuda3std3__45__cpo4cendE)
_ZN39_INTERNAL_a7fb38e4_4_k_cu_7e7b04be_48794cuda3std3__45__cpo4cendE:
	.zero		1
	.type		_ZN39_INTERNAL_a7fb38e4_4_k_cu_7e7b04be_48794cuda3std6ranges3__45__cpo4swapE,@object
	.size		_ZN39_INTERNAL_a7fb38e4_4_k_cu_7e7b04be_48794cuda3std6ranges3__45__cpo4swapE,(.L_8 - _ZN39_INTERNAL_a7fb38e4_4_k_cu_7e7b04be_48794cuda3std6ranges3__45__cpo4swapE)
_ZN39_INTERNAL_a7fb38e4_4_k_cu_7e7b04be_48794cuda3std6ranges3__45__cpo4swapE:
	.zero		1
.L_8:


//--------------------- .nv.constant0._ZN7cutlass13device_kernelINS_4gemm6kernel13GemmUniversalIN4cute5tupleIJiiiiEEENS1_10collective13CollectiveMmaINS1_34MainloopSm90TmaGmmaWarpSpecializedILi3ENS5_IJNS4_1CILi1EEESB_SB_EEENS1_32KernelTmaWarpSpecializedPingpongEEENS5_IJNSA_ILi64EEENSA_ILi224EEENSA_ILi256EEEEEEaNS5_IJlSB_lEEEaSJ_NS4_8TiledMMAINS4_8MMA_AtomIJNS4_4SM904GMMA26MMA_64x32x32_S32S8S8_SS_TNEEEENS4_6LayoutISC_NS5_IJNSA_ILi0EEESR_SR_EEEEENS5_IJNS4_10UnderscoreESU_SU_EEEEENS4_13SM90_TMA_LOADENS4_14ComposedLayoutINS4_7SwizzleILi3ELi4ELi3EEENS4_18smem_ptr_flag_bitsILi8EEENSQ_INS5_IJNSA_ILi8EEENSA_ILi128EEEEEENS5_IJS14_SB_EEEEEEEvNS4_8identityESX_S18_vS19_EENS_8epilogue10collective6detail29Sm90TmaWarpSpecializedAdapterINS1C_15DefaultEpilogueIaSJ_SJ_NS1B_6thread17LinearCombinationIaLi1EiiLNS1G_9ScaleType4KindE0ELNS_15FloatRoundStyleE2EaEENS1_15EpilogueDefaultEEEEEvvEEEEvNT_6ParamsE --------------------------
	.section	.nv.constant0._ZN7cutlass13device_kernelINS_4gemm6kernel13GemmUniversalIN4cute5tupleIJiiiiEEENS1_10collective13CollectiveMmaINS1_34MainloopSm90TmaGmmaWarpSpecializedILi3ENS5_IJNS4_1CILi1EEESB_SB_EEENS1_32KernelTmaWarpSpecializedPingpongEEENS5_IJNSA_ILi64EEENSA_ILi224EEENSA_ILi256EEEEEEaNS5_IJlSB_lEEEaSJ_NS4_8TiledMMAINS4_8MMA_AtomIJNS4_4SM904GMMA26MMA_64x32x32_S32S8S8_SS_TNEEEENS4_6LayoutISC_NS5_IJNSA_ILi0EEESR_SR_EEEEENS5_IJNS4_10UnderscoreESU_SU_EEEEENS4_13SM90_TMA_LOADENS4_14ComposedLayoutINS4_7SwizzleILi3ELi4ELi3EEENS4_18smem_ptr_flag_bitsILi8EEENSQ_INS5_IJNSA_ILi8EEENSA_ILi128EEEEEENS5_IJS14_SB_EEEEEEEvNS4_8identityESX_S18_vS19_EENS_8epilogue10collective6detail29Sm90TmaWarpSpecializedAdapterINS1C_15DefaultEpilogueIaSJ_SJ_NS1B_6thread17LinearCombinationIaLi1EiiLNS1G_9ScaleType4KindE0ELNS_15FloatRoundStyleE2EaEENS1_15EpilogueDefaultEEEEEvvEEEEvNT_6ParamsE,"a",@progbits
	.sectionflags	@""
	.align	4
.nv.constant0._ZN7cutlass13device_kernelINS_4gemm6kernel13GemmUniversalIN4cute5tupleIJiiiiEEENS1_10collective13CollectiveMmaINS1_34MainloopSm90TmaGmmaWarpSpecializedILi3ENS5_IJNS4_1CILi1EEESB_SB_EEENS1_32KernelTmaWarpSpecializedPingpongEEENS5_IJNSA_ILi64EEENSA_ILi224EEENSA_ILi256EEEEEEaNS5_IJlSB_lEEEaSJ_NS4_8TiledMMAINS4_8MMA_AtomIJNS4_4SM904GMMA26MMA_64x32x32_S32S8S8_SS_TNEEEENS4_6LayoutISC_NS5_IJNSA_ILi0EEESR_SR_EEEEENS5_IJNS4_10UnderscoreESU_SU_EEEEENS4_13SM90_TMA_LOADENS4_14ComposedLayoutINS4_7SwizzleILi3ELi4ELi3EEENS4_18smem_ptr_flag_bitsILi8EEENSQ_INS5_IJNSA_ILi8EEENSA_ILi128EEEEEENS5_IJS14_SB_EEEEEEEvNS4_8identityESX_S18_vS19_EENS_8epilogue10collective6detail29Sm90TmaWarpSpecializedAdapterINS1C_15DefaultEpilogueIaSJ_SJ_NS1B_6thread17LinearCombinationIaLi1EiiLNS1G_9ScaleType4KindE0ELNS_15FloatRoundStyleE2EaEENS1_15EpilogueDefaultEEEEEvvEEEEvNT_6ParamsE:
	.zero		1664


//--------------------- SYMBOLS --------------------------

	.type		.nv.reservedSmem.offset0,@object
	.size		.nv.reservedSmem.offset0,0x4
	.type		__assertfail,@function
